	.target	sm_100a

	.elftype	@"ET_EXEC"


//--------------------- .note.nv.tkinfo           --------------------------
	.section	.note.nv.tkinfo,"",@"SHT_NOTE"
	.sectionflags	@"SHF_NOTE_NV_TKINFO"
	.tkinfo
        /*0018*/ 	.word	0x00000002
        /*0030*/ 	.string	""
        /*0030*/ 	.string	"ptxas"
        /*0030*/ 	.string	"Cuda compilation tools, release 13.0, V13.0.88"
        /*0030*/ 	.string	"Build cuda_13.0.r13.0/compiler.36424714_0"
        /*0030*/ 	.string	"-arch sm_100a -m 64 "



//--------------------- .note.nv.cuinfo           --------------------------
	.section	.note.nv.cuinfo,"",@"SHT_NOTE"
	.sectionflags	@"SHF_NOTE_NV_CUINFO"
        /*0018*/ 	.short	0x0002
        /*001a*/ 	.short	0x0064
        /*001c*/ 	.short	0x0082
	.zero		2


//--------------------- .nv.info                  --------------------------
	.section	.nv.info,"",@"SHT_CUDA_INFO"
	.align	4


	//----- nvinfo : EIATTR_REGCOUNT
	.align		4
        /*0000*/ 	.byte	0x04, 0x2f
        /*0002*/ 	.short	(.L_19 - .L_18)
	.align		4
.L_18:
        /*0004*/ 	.word	index@(_ZN7cutlass13device_kernelINS_4gemm6kernel13GemmUniversalIN4cute5tupleIJiiiiEEENS1_10collective13CollectiveMmaINS1_35MainloopSm100TmaUmmaWarpSpecializedILi5ELi2ELi4ENS5_IJNS4_1CILi1EEESB_SB_EEEEENS5_IJNSA_ILi128EEENSA_ILi32EEENSA_ILi256EEEEEENS_12float_e4m3_tENS5_IJlSB_lEEESI_SJ_NS4_8TiledMMAINS4_8MMA_AtomIJNS4_10MMA_TraitsINS4_19SM100_MMA_F8F6F4_SSEJSI_SI_fSE_SF_NS4_17integral_constantINS4_4UMMA5MajorELSQ_0EEESR_NSO_INSP_7ScaleInELSS_0EEEST_EEEEEENS4_6LayoutISC_NS5_IJNSA_ILi0EEESX_SX_EEEEENS5_IJNS4_10UnderscoreES10_S10_EEEEENS4_13SM90_TMA_LOADENS4_14ComposedLayoutINS4_7SwizzleILi3ELi4ELi3EEENS4_18smem_ptr_flag_bitsILi8EEENSW_INS5_IJNSA_ILi8EEESE_EEENS5_IJSE_SB_EEEEEEEvNS4_8identityES13_S1D_vS1E_EENS_8epilogue10collective18CollectiveEpilogueINS1G_23Sm100TmaWarpSpecializedILi1ELi1ELi32ELb0ELb0EEEJSH_NS5_IJNSW_ISE_SB_EENSW_ISF_SB_EEEEESI_SJ_SI_SJ_NS1G_6fusion15FusionCallbacksIS1K_NS1O_17LinearCombinationISI_fSI_fLNS_15FloatRoundStyleE2EEESH_S1N_JEEENS4_5SM1004TMEM4LOAD26SM100_TMEM_LOAD_32dp32b32xES13_NS14_INS15_ILi1ELi4ELi3EEES18_NSW_INS5_IJS19_SF_EEENS5_IJSF_SB_EEEEEEENS4_39AutoVectorizingCopyWithAssumedAlignmentILi128EEENS4_14SM90_TMA_STOREES22_S24_S24_EEEvvEEEEvNT_6ParamsE)
        /*0008*/ 	.word	0x00000078


	//----- nvinfo : EIATTR_FRAME_SIZE
	.align		4
.L_19:
        /*000c*/ 	.byte	0x04, 0x11
        /*000e*/ 	.short	(.L_21 - .L_20)
	.align		4
.L_20:
        /*0010*/ 	.word	index@($__internal_2_$__cuda_sm10x_tcgen05_guardrail_trap_unallocated_columns_being_dealloced)
        /*0014*/ 	.word	0x00000000


	//----- nvinfo : EIATTR_FRAME_SIZE
	.align		4
.L_21:
        /*0018*/ 	.byte	0x04, 0x11
        /*001a*/ 	.short	(.L_23 - .L_22)
	.align		4
.L_22:
        /*001c*/ 	.word	index@($__internal_1_$__cuda_sm10x_tcgen05_guardrail_trap_phase_invalid_during_alloc)
        /*0020*/ 	.word	0x00000000


	//----- nvinfo : EIATTR_FRAME_SIZE
	.align		4
.L_23:
        /*0024*/ 	.byte	0x04, 0x11
        /*0026*/ 	.short	(.L_25 - .L_24)
	.align		4
.L_24:
        /*0028*/ 	.word	index@($__internal_0_$__cuda_sm10x_tcgen05_guardrail_trap_col_being_dealloced_not_returned_by_alloc)
        /*002c*/ 	.word	0x00000000


	//----- nvinfo : EIATTR_FRAME_SIZE
	.align		4
.L_25:
        /*0030*/ 	.byte	0x04, 0x11
        /*0032*/ 	.short	(.L_27 - .L_26)
	.align		4
.L_26:
        /*0034*/ 	.word	index@(_ZN7cutlass13device_kernelINS_4gemm6kernel13GemmUniversalIN4cute5tupleIJiiiiEEENS1_10collective13CollectiveMmaINS1_35MainloopSm100TmaUmmaWarpSpecializedILi5ELi2ELi4ENS5_IJNS4_1CILi1EEESB_SB_EEEEENS5_IJNSA_ILi128EEENSA_ILi32EEENSA_ILi256EEEEEENS_12float_e4m3_tENS5_IJlSB_lEEESI_SJ_NS4_8TiledMMAINS4_8MMA_AtomIJNS4_10MMA_TraitsINS4_19SM100_MMA_F8F6F4_SSEJSI_SI_fSE_SF_NS4_17integral_constantINS4_4UMMA5MajorELSQ_0EEESR_NSO_INSP_7ScaleInELSS_0EEEST_EEEEEENS4_6LayoutISC_NS5_IJNSA_ILi0EEESX_SX_EEEEENS5_IJNS4_10UnderscoreES10_S10_EEEEENS4_13SM90_TMA_LOADENS4_14ComposedLayoutINS4_7SwizzleILi3ELi4ELi3EEENS4_18smem_ptr_flag_bitsILi8EEENSW_INS5_IJNSA_ILi8EEESE_EEENS5_IJSE_SB_EEEEEEEvNS4_8identityES13_S1D_vS1E_EENS_8epilogue10collective18CollectiveEpilogueINS1G_23Sm100TmaWarpSpecializedILi1ELi1ELi32ELb0ELb0EEEJSH_NS5_IJNSW_ISE_SB_EENSW_ISF_SB_EEEEESI_SJ_SI_SJ_NS1G_6fusion15FusionCallbacksIS1K_NS1O_17LinearCombinationISI_fSI_fLNS_15FloatRoundStyleE2EEESH_S1N_JEEENS4_5SM1004TMEM4LOAD26SM100_TMEM_LOAD_32dp32b32xES13_NS14_INS15_ILi1ELi4ELi3EEES18_NSW_INS5_IJS19_SF_EEENS5_IJSF_SB_EEEEEEENS4_39AutoVectorizingCopyWithAssumedAlignmentILi128EEENS4_14SM90_TMA_STOREES22_S24_S24_EEEvvEEEEvNT_6ParamsE)
        /*0038*/ 	.word	0x00000000


	//----- nvinfo : EIATTR_MIN_STACK_SIZE
	.align		4
.L_27:
        /*003c*/ 	.byte	0x04, 0x12
        /*003e*/ 	.short	(.L_29 - .L_28)
	.align		4
.L_28:
        /*0040*/ 	.word	index@(_ZN7cutlass13device_kernelINS_4gemm6kernel13GemmUniversalIN4cute5tupleIJiiiiEEENS1_10collective13CollectiveMmaINS1_35MainloopSm100TmaUmmaWarpSpecializedILi5ELi2ELi4ENS5_IJNS4_1CILi1EEESB_SB_EEEEENS5_IJNSA_ILi128EEENSA_ILi32EEENSA_ILi256EEEEEENS_12float_e4m3_tENS5_IJlSB_lEEESI_SJ_NS4_8TiledMMAINS4_8MMA_AtomIJNS4_10MMA_TraitsINS4_19SM100_MMA_F8F6F4_SSEJSI_SI_fSE_SF_NS4_17integral_constantINS4_4UMMA5MajorELSQ_0EEESR_NSO_INSP_7ScaleInELSS_0EEEST_EEEEEENS4_6LayoutISC_NS5_IJNSA_ILi0EEESX_SX_EEEEENS5_IJNS4_10UnderscoreES10_S10_EEEEENS4_13SM90_TMA_LOADENS4_14ComposedLayoutINS4_7SwizzleILi3ELi4ELi3EEENS4_18smem_ptr_flag_bitsILi8EEENSW_INS5_IJNSA_ILi8EEESE_EEENS5_IJSE_SB_EEEEEEEvNS4_8identityES13_S1D_vS1E_EENS_8epilogue10collective18CollectiveEpilogueINS1G_23Sm100TmaWarpSpecializedILi1ELi1ELi32ELb0ELb0EEEJSH_NS5_IJNSW_ISE_SB_EENSW_ISF_SB_EEEEESI_SJ_SI_SJ_NS1G_6fusion15FusionCallbacksIS1K_NS1O_17LinearCombinationISI_fSI_fLNS_15FloatRoundStyleE2EEESH_S1N_JEEENS4_5SM1004TMEM4LOAD26SM100_TMEM_LOAD_32dp32b32xES13_NS14_INS15_ILi1ELi4ELi3EEES18_NSW_INS5_IJS19_SF_EEENS5_IJSF_SB_EEEEEEENS4_39AutoVectorizingCopyWithAssumedAlignmentILi128EEENS4_14SM90_TMA_STOREES22_S24_S24_EEEvvEEEEvNT_6ParamsE)
        /*0044*/ 	.word	0x00000000
.L_29:


//--------------------- .nv.compat                --------------------------
	.section	.nv.compat,"",@"SHT_CUDA_COMPAT_INFO"
	.align	4
        /*0000*/ 	.byte	0x02, 0x09, 0x01, 0x00, 0x02, 0x02, 0x02, 0x00, 0x02, 0x05, 0x05, 0x00, 0x03, 0x07, 0x01, 0x01
        /*0010*/ 	.byte	0x02, 0x03, 0x01, 0x00, 0x02, 0x06, 0x01, 0x00, 0x04, 0x0b, 0x08, 0x00, 0x09, 0x00, 0x00, 0x00
        /*0020*/ 	.byte	0x00, 0x00, 0x00, 0x00


//--------------------- .nv.info._ZN7cutlass13device_kernelINS_4gemm6kernel13GemmUniversalIN4cute5tupleIJiiiiEEENS1_10collective13CollectiveMmaINS1_35MainloopSm100TmaUmmaWarpSpecializedILi5ELi2ELi4ENS5_IJNS4_1CILi1EEESB_SB_EEEEENS5_IJNSA_ILi128EEENSA_ILi32EEENSA_ILi256EEEEEENS_12float_e4m3_tENS5_IJlSB_lEEESI_SJ_NS4_8TiledMMAINS4_8MMA_AtomIJNS4_10MMA_TraitsINS4_19SM100_MMA_F8F6F4_SSEJSI_SI_fSE_SF_NS4_17integral_constantINS4_4UMMA5MajorELSQ_0EEESR_NSO_INSP_7ScaleInELSS_0EEEST_EEEEEENS4_6LayoutISC_NS5_IJNSA_ILi0EEESX_SX_EEEEENS5_IJNS4_10UnderscoreES10_S10_EEEEENS4_13SM90_TMA_LOADENS4_14ComposedLayoutINS4_7SwizzleILi3ELi4ELi3EEENS4_18smem_ptr_flag_bitsILi8EEENSW_INS5_IJNSA_ILi8EEESE_EEENS5_IJSE_SB_EEEEEEEvNS4_8identityES13_S1D_vS1E_EENS_8epilogue10collective18CollectiveEpilogueINS1G_23Sm100TmaWarpSpecializedILi1ELi1ELi32ELb0ELb0EEEJSH_NS5_IJNSW_ISE_SB_EENSW_ISF_SB_EEEEESI_SJ_SI_SJ_NS1G_6fusion15FusionCallbacksIS1K_NS1O_17LinearCombinationISI_fSI_fLNS_15FloatRoundStyleE2EEESH_S1N_JEEENS4_5SM1004TMEM4LOAD26SM100_TMEM_LOAD_32dp32b32xES13_NS14_INS15_ILi1ELi4ELi3EEES18_NSW_INS5_IJS19_SF_EEENS5_IJSF_SB_EEEEEEENS4_39AutoVectorizingCopyWithAssumedAlignmentILi128EEENS4_14SM90_TMA_STOREES22_S24_S24_EEEvvEEEEvNT_6ParamsE --------------------------
	.section	.nv.info._ZN7cutlass13device_kernelINS_4gemm6kernel13GemmUniversalIN4cute5tupleIJiiiiEEENS1_10collective13CollectiveMmaINS1_35MainloopSm100TmaUmmaWarpSpecializedILi5ELi2ELi4ENS5_IJNS4_1CILi1EEESB_SB_EEEEENS5_IJNSA_ILi128EEENSA_ILi32EEENSA_ILi256EEEEEENS_12float_e4m3_tENS5_IJlSB_lEEESI_SJ_NS4_8TiledMMAINS4_8MMA_AtomIJNS4_10MMA_TraitsINS4_19SM100_MMA_F8F6F4_SSEJSI_SI_fSE_SF_NS4_17integral_constantINS4_4UMMA5MajorELSQ_0EEESR_NSO_INSP_7ScaleInELSS_0EEEST_EEEEEENS4_6LayoutISC_NS5_IJNSA_ILi0EEESX_SX_EEEEENS5_IJNS4_10UnderscoreES10_S10_EEEEENS4_13SM90_TMA_LOADENS4_14ComposedLayoutINS4_7SwizzleILi3ELi4ELi3EEENS4_18smem_ptr_flag_bitsILi8EEENSW_INS5_IJNSA_ILi8EEESE_EEENS5_IJSE_SB_EEEEEEEvNS4_8identityES13_S1D_vS1E_EENS_8epilogue10collective18CollectiveEpilogueINS1G_23Sm100TmaWarpSpecializedILi1ELi1ELi32ELb0ELb0EEEJSH_NS5_IJNSW_ISE_SB_EENSW_ISF_SB_EEEEESI_SJ_SI_SJ_NS1G_6fusion15FusionCallbacksIS1K_NS1O_17LinearCombinationISI_fSI_fLNS_15FloatRoundStyleE2EEESH_S1N_JEEENS4_5SM1004TMEM4LOAD26SM100_TMEM_LOAD_32dp32b32xES13_NS14_INS15_ILi1ELi4ELi3EEES18_NSW_INS5_IJS19_SF_EEENS5_IJSF_SB_EEEEEEENS4_39AutoVectorizingCopyWithAssumedAlignmentILi128EEENS4_14SM90_TMA_STOREES22_S24_S24_EEEvvEEEEvNT_6ParamsE,"",@"SHT_CUDA_INFO"
	.sectionflags	@""
	.align	4


	//----- nvinfo : EIATTR_CUDA_API_VERSION
	.align		4
        /*0000*/ 	.byte	0x04, 0x37
        /*0002*/ 	.short	(.L_31 - .L_30)
.L_30:
        /*0004*/ 	.word	0x00000082


	//----- nvinfo : EIATTR_KPARAM_INFO
	.align		4
.L_31:
        /*0008*/ 	.byte	0x04, 0x17
        /*000a*/ 	.short	(.L_33 - .L_32)
.L_32:
        /*000c*/ 	.word	0x00000000
        /*0010*/ 	.short	0x0000
        /*0012*/ 	.short	0x0000
        /*0014*/ 	.byte	0x00, 0xf0, 0x01, 0x20


	//----- nvinfo : EIATTR_AT_ENTRY_FRAGMENTS
	.align		4
.L_33:
        /*0018*/ 	.byte	0x04, 0x4f
        /*001a*/ 	.short	(.L_35 - .L_34)


	//   ....[0]....
.L_34:
        /*001c*/ 	.word	0x00000006


	//----- nvinfo : EIATTR_RESERVED_SMEM_USED
	.align		4
.L_35:
        /*0020*/ 	.byte	0x01, 0x41
	.zero		2


	//----- nvinfo : EIATTR_SPARSE_MMA_MASK
	.align		4
        /*0024*/ 	.byte	0x03, 0x50
        /*0026*/ 	.short	0x0000


	//----- nvinfo : EIATTR_TCGEN05_1CTA_USED
	.align		4
        /*0028*/ 	.byte	0x01, 0x51
	.zero		2


	//----- nvinfo : EIATTR_MAXREG_COUNT
	.align		4
        /*002c*/ 	.byte	0x03, 0x1b
        /*002e*/ 	.short	0x00ff


	//----- nvinfo : EIATTR_NUM_BARRIERS
	.align		4
        /*0030*/ 	.byte	0x02, 0x4c
        /*0032*/ 	.byte	0x07
	.zero		1


	//----- nvinfo : EIATTR_EXTERNS
	.align		4
        /*0034*/ 	.byte	0x04, 0x0f
        /*0036*/ 	.short	(.L_37 - .L_36)


	//   ....[0]....
	.align		4
.L_36:
        /*0038*/ 	.word	index@(__assertfail)


	//----- nvinfo : EIATTR_MERCURY_ISA_VERSION
	.align		4
.L_37:
        /*003c*/ 	.byte	0x03, 0x5f
        /*003e*/ 	.short	0x0101


	//----- nvinfo : EIATTR_INT_WARP_WIDE_INSTR_OFFSETS
	.align		4
        /*0040*/ 	.byte	0x04, 0x31
        /*0042*/ 	.short	(.L_39 - .L_38)


	//   ....[0]....
.L_38:
        /*0044*/ 	.word	0x00001f00


	//   ....[1]....
        /*0048*/ 	.word	0x00003ba0


	//   ....[2]....
        /*004c*/ 	.word	0x00003bc0


	//   ....[3]....
        /*0050*/ 	.word	0x00003bf0


	//   ....[4]....
        /*0054*/ 	.word	0x00004600


	//   ....[5]....
        /*0058*/ 	.word	0x000046f0


	//----- nvinfo : EIATTR_COOP_GROUP_MASK_REGIDS
	.align		4
.L_39:
        /*005c*/ 	.byte	0x04, 0x29
        /*005e*/ 	.short	(.L_41 - .L_40)


	//   ....[0]....
.L_40:
        /*0060*/ 	.word	0xffffffff


	//   ....[1]....
        /*0064*/ 	.word	0xffffffff


	//   ....[2]....
        /*0068*/ 	.word	0xffffffff


	//   ....[3]....
        /*006c*/ 	.word	0xffffffff


	//   ....[4]....
        /*0070*/ 	.word	0xffffffff


	//   ....[5]....
        /*0074*/ 	.word	0xffffffff


	//   ....[6]....
        /*0078*/ 	.word	0xffffffff


	//   ....[7]....
        /*007c*/ 	.word	0xffffffff


	//   ....[8]....
        /*0080*/ 	.word	0xffffffff


	//   ....[9]....
        /*0084*/ 	.word	0xffffffff


	//   ....[10]....
        /*0088*/ 	.word	0xffffffff


	//   ....[11]....
        /*008c*/ 	.word	0xffffffff


	//   ....[12]....
        /*0090*/ 	.word	0xffffffff


	//----- nvinfo : EIATTR_COOP_GROUP_INSTR_OFFSETS
	.align		4
.L_41:
        /*0094*/ 	.byte	0x04, 0x28
        /*0096*/ 	.short	(.L_43 - .L_42)


	//   ....[0]....
.L_42:
        /*0098*/ 	.word	0x00000090


	//   ....[1]....
        /*009c*/ 	.word	0x000004d0


	//   ....[2]....
        /*00a0*/ 	.word	0x00000660


	//   ....[3]....
        /*00a4*/ 	.word	0x000007a0


	//   ....[4]....
        /*00a8*/ 	.word	0x000008a0


	//   ....[5]....
        /*00ac*/ 	.word	0x00000a10


	//   ....[6]....
        /*00b0*/ 	.word	0x00000bb0


	//   ....[7]....
        /*00b4*/ 	.word	0x00001de0


	//   ....[8]....
        /*00b8*/ 	.word	0x00002c50


	//   ....[9]....
        /*00bc*/ 	.word	0x00002e60


	//   ....[10]....
        /*00c0*/ 	.word	0x00002e90


	//   ....[11]....
        /*00c4*/ 	.word	0x00003a80


	//   ....[12]....
        /*00c8*/ 	.word	0x00003cb0


	//----- nvinfo : EIATTR_VRC_CTA_INIT_COUNT
	.align		4
.L_43:
        /*00cc*/ 	.byte	0x02, 0x4a
        /*00ce*/ 	.byte	0x80
	.zero		1


	//----- nvinfo : EIATTR_SYSCALL_OFFSETS
	.align		4
        /*00d0*/ 	.byte	0x04, 0x46
        /*00d2*/ 	.short	(.L_45 - .L_44)


	//   ....[0]....
.L_44:
        /*00d4*/ 	.word	0x000050b0


	//   ....[1]....
        /*00d8*/ 	.word	0x000051f0


	//   ....[2]....
        /*00dc*/ 	.word	0x00005900


	//----- nvinfo : EIATTR_MBARRIER_INSTR_OFFSETS
	.align		4
.L_45:
        /*00e0*/ 	.byte	0x04, 0x39
        /*00e2*/ 	.short	(.L_47 - .L_46)


	//   ....[0]....
.L_46:
        /*00e4*/ 	.word	0x000005b0
        /*00e8*/ 	.word	0x000000ff
        /*00ec*/ 	.word	0x00000000
        /*00f0*/ 	.short	0x0100
        /*00f2*/ 	.byte	0x05
	.zero		1


	//   ....[1]....
        /*00f4*/ 	.word	0x000005c0
        /*00f8*/ 	.word	0x000000ff
        /*00fc*/ 	.word	0x00000028
        /*0100*/ 	.short	0x0100
        /*0102*/ 	.byte	0x05
	.zero		1


	//   ....[2]....
        /*0104*/ 	.word	0x000005d0
        /*0108*/ 	.word	0x000000ff
        /*010c*/ 	.word	0x00000008
        /*0110*/ 	.short	0x0100
        /*0112*/ 	.byte	0x05
	.zero		1


	//   ....[3]....
        /*0114*/ 	.word	0x000005e0
        /*0118*/ 	.word	0x000000ff
        /*011c*/ 	.word	0x00000030
        /*0120*/ 	.short	0x0100
        /*0122*/ 	.byte	0x05
	.zero		1


	//   ....[4]....
        /*0124*/ 	.word	0x000005f0
        /*0128*/ 	.word	0x000000ff
        /*012c*/ 	.word	0x00000010
        /*0130*/ 	.short	0x0100
        /*0132*/ 	.byte	0x05
	.zero		1


	//   ....[5]....
        /*0134*/ 	.word	0x00000600
        /*0138*/ 	.word	0x000000ff
        /*013c*/ 	.word	0x00000038
        /*0140*/ 	.short	0x0100
        /*0142*/ 	.byte	0x05
	.zero		1


	//   ....[6]....
        /*0144*/ 	.word	0x00000610
        /*0148*/ 	.word	0x000000ff
        /*014c*/ 	.word	0x00000018
        /*0150*/ 	.short	0x0100
        /*0152*/ 	.byte	0x05
	.zero		1


	//   ....[7]....
        /*0154*/ 	.word	0x00000620
        /*0158*/ 	.word	0x000000ff
        /*015c*/ 	.word	0x00000040
        /*0160*/ 	.short	0x0100
        /*0162*/ 	.byte	0x05
	.zero		1


	//   ....[8]....
        /*0164*/ 	.word	0x00000630
        /*0168*/ 	.word	0x000000ff
        /*016c*/ 	.word	0x00000020
        /*0170*/ 	.short	0x0100
        /*0172*/ 	.byte	0x05
	.zero		1


	//   ....[9]....
        /*0174*/ 	.word	0x00000640
        /*0178*/ 	.word	0x000000ff
        /*017c*/ 	.word	0x00000048
        /*0180*/ 	.short	0x0100
        /*0182*/ 	.byte	0x05
	.zero		1


	//   ....[10]....
        /*0184*/ 	.word	0x00000770
        /*0188*/ 	.word	0x000000ff
        /*018c*/ 	.word	0x00000050
        /*0190*/ 	.short	0x0100
        /*0192*/ 	.byte	0x06
	.zero		1


	//   ....[11]....
        /*0194*/ 	.word	0x00000780
        /*0198*/ 	.word	0x000000ff
        /*019c*/ 	.word	0x00000058
        /*01a0*/ 	.short	0x0100
        /*01a2*/ 	.byte	0x06
	.zero		1


	//   ....[12]....
        /*01a4*/ 	.word	0x00000870
        /*01a8*/ 	.word	0x000000ff
        /*01ac*/ 	.word	0x00000060
        /*01b0*/ 	.short	0x0100
        /*01b2*/ 	.byte	0x05
	.zero		1


	//   ....[13]....
        /*01b4*/ 	.word	0x00000880
        /*01b8*/ 	.word	0x000000ff
        /*01bc*/ 	.word	0x00000068
        /*01c0*/ 	.short	0x0100
        /*01c2*/ 	.byte	0x05
	.zero		1


	//   ....[14]....
        /*01c4*/ 	.word	0x000009c0
        /*01c8*/ 	.word	0x000000ff
        /*01cc*/ 	.word	0x00000070
        /*01d0*/ 	.short	0x0100
        /*01d2*/ 	.byte	0x05
	.zero		1


	//   ....[15]....
        /*01d4*/ 	.word	0x000009d0
        /*01d8*/ 	.word	0x000000ff
        /*01dc*/ 	.word	0x00000080
        /*01e0*/ 	.short	0x0100
        /*01e2*/ 	.byte	0x05
	.zero		1


	//   ....[16]....
        /*01e4*/ 	.word	0x000009e0
        /*01e8*/ 	.word	0x000000ff
        /*01ec*/ 	.word	0x00000078
        /*01f0*/ 	.short	0x0100
        /*01f2*/ 	.byte	0x05
	.zero		1


	//   ....[17]....
        /*01f4*/ 	.word	0x000009f0
        /*01f8*/ 	.word	0x000000ff
        /*01fc*/ 	.word	0x00000088
        /*0200*/ 	.short	0x0100
        /*0202*/ 	.byte	0x05
	.zero		1


	//   ....[18]....
        /*0204*/ 	.word	0x00000b20
        /*0208*/ 	.word	0x000000ff
        /*020c*/ 	.word	0x00000090
        /*0210*/ 	.short	0x0100
        /*0212*/ 	.byte	0x06
	.zero		1


	//   ....[19]....
        /*0214*/ 	.word	0x00000b30
        /*0218*/ 	.word	0x000000ff
        /*021c*/ 	.word	0x000000b0
        /*0220*/ 	.short	0x0100
        /*0222*/ 	.byte	0x06
	.zero		1


	//   ....[20]....
        /*0224*/ 	.word	0x00000b40
        /*0228*/ 	.word	0x000000ff
        /*022c*/ 	.word	0x00000098
        /*0230*/ 	.short	0x0100
        /*0232*/ 	.byte	0x06
	.zero		1


	//   ....[21]....
        /*0234*/ 	.word	0x00000b50
        /*0238*/ 	.word	0x000000ff
        /*023c*/ 	.word	0x000000b8
        /*0240*/ 	.short	0x0100
        /*0242*/ 	.byte	0x06
	.zero		1


	//   ....[22]....
        /*0244*/ 	.word	0x00000b60
        /*0248*/ 	.word	0x000000ff
        /*024c*/ 	.word	0x000000a0
        /*0250*/ 	.short	0x0100
        /*0252*/ 	.byte	0x06
	.zero		1


	//   ....[23]....
        /*0254*/ 	.word	0x00000b70
        /*0258*/ 	.word	0x000000ff
        /*025c*/ 	.word	0x000000c0
        /*0260*/ 	.short	0x0100
        /*0262*/ 	.byte	0x06
	.zero		1


	//   ....[24]....
        /*0264*/ 	.word	0x00000b80
        /*0268*/ 	.word	0x000000ff
        /*026c*/ 	.word	0x000000a8
        /*0270*/ 	.short	0x0100
        /*0272*/ 	.byte	0x06
	.zero		1


	//   ....[25]....
        /*0274*/ 	.word	0x00000b90
        /*0278*/ 	.word	0x000000ff
        /*027c*/ 	.word	0x000000c8
        /*0280*/ 	.short	0x0100
        /*0282*/ 	.byte	0x06
	.zero		1


	//   ....[26]....
        /*0284*/ 	.word	0x00000c80
        /*0288*/ 	.word	0x000000ff
        /*028c*/ 	.word	0x000000d0
        /*0290*/ 	.short	0x0100
        /*0292*/ 	.byte	0x05
	.zero		1


	//   ....[27]....
        /*0294*/ 	.word	0x00000c90
        /*0298*/ 	.word	0x000000ff
        /*029c*/ 	.word	0x000000e0
        /*02a0*/ 	.short	0x0100
        /*02a2*/ 	.byte	0x05
	.zero		1


	//   ....[28]....
        /*02a4*/ 	.word	0x00000ca0
        /*02a8*/ 	.word	0x000000ff
        /*02ac*/ 	.word	0x000000d8
        /*02b0*/ 	.short	0x0100
        /*02b2*/ 	.byte	0x05
	.zero		1


	//   ....[29]....
        /*02b4*/ 	.word	0x00000cb0
        /*02b8*/ 	.word	0x000000ff
        /*02bc*/ 	.word	0x000000e8
        /*02c0*/ 	.short	0x0100
        /*02c2*/ 	.byte	0x05
	.zero		1


	//   ....[30]....
        /*02c4*/ 	.word	0x00001580
        /*02c8*/ 	.word	0x00000003
        /*02cc*/ 	.word	0x000000e0
        /*02d0*/ 	.short	0x010a
        /*02d2*/ 	.byte	0xff
	.zero		1


	//   ....[31]....
        /*02d4*/ 	.word	0x000015b0
        /*02d8*/ 	.word	0x00000003
        /*02dc*/ 	.word	0x000000d0
        /*02e0*/ 	.short	0x0101
        /*02e2*/ 	.byte	0xff
	.zero		1


	//   ....[32]....
        /*02e4*/ 	.word	0x00001680
        /*02e8*/ 	.word	0x000000ff
        /*02ec*/ 	.word	0x00000028
        /*02f0*/ 	.short	0x010a
        /*02f2*/ 	.byte	0x08
	.zero		1


	//   ....[33]....
        /*02f4*/ 	.word	0x00001720
        /*02f8*/ 	.word	0x000000ff
        /*02fc*/ 	.word	0x00000028
        /*0300*/ 	.short	0x010a
        /*0302*/ 	.byte	0x21
	.zero		1


	//   ....[34]....
        /*0304*/ 	.word	0x00001870
        /*0308*/ 	.word	0x000000ff
        /*030c*/ 	.word	0x00000028
        /*0310*/ 	.short	0x010a
        /*0312*/ 	.byte	0x08
	.zero		1


	//   ....[35]....
        /*0314*/ 	.word	0x00001a40
        /*0318*/ 	.word	0x000000ff
        /*031c*/ 	.word	0x00000068
        /*0320*/ 	.short	0x0101
        /*0322*/ 	.byte	0x04
	.zero		1


	//   ....[36]....
        /*0324*/ 	.word	0x00001a60
        /*0328*/ 	.word	0x000000ff
        /*032c*/ 	.word	0x00000028
        /*0330*/ 	.short	0x010a
        /*0332*/ 	.byte	0x08
	.zero		1


	//   ....[37]....
        /*0334*/ 	.word	0x00001ae0
        /*0338*/ 	.word	0x000000ff
        /*033c*/ 	.word	0x00000028
        /*0340*/ 	.short	0x010a
        /*0342*/ 	.byte	0x21
	.zero		1


	//   ....[38]....
        /*0344*/ 	.word	0x00001c30
        /*0348*/ 	.word	0x000000ff
        /*034c*/ 	.word	0x00000028
        /*0350*/ 	.short	0x010a
        /*0352*/ 	.byte	0x08
	.zero		1


	//   ....[39]....
        /*0354*/ 	.word	0x00001e10
        /*0358*/ 	.word	0x00000002
        /*035c*/ 	.word	0x00000070
        /*0360*/ 	.short	0x010a
        /*0362*/ 	.byte	0xff
	.zero		1


	//   ....[40]....
        /*0364*/ 	.word	0x00001ed0
        /*0368*/ 	.word	0x00000002
        /*036c*/ 	.word	0x00000000
        /*0370*/ 	.short	0x0101
        /*0372*/ 	.byte	0xff
	.zero		1


	//   ....[41]....
        /*0374*/ 	.word	0x00002430
        /*0378*/ 	.word	0x000000ff
        /*037c*/ 	.word	0x00000000
        /*0380*/ 	.short	0x010a
        /*0382*/ 	.byte	0x05
	.zero		1


	//   ....[42]....
        /*0384*/ 	.word	0x000024c0
        /*0388*/ 	.word	0x000000ff
        /*038c*/ 	.word	0x00000000
        /*0390*/ 	.short	0x010a
        /*0392*/ 	.byte	0x05
	.zero		1


	//   ....[43]....
        /*0394*/ 	.word	0x00002550
        /*0398*/ 	.word	0x000000ff
        /*039c*/ 	.word	0x00000000
        /*03a0*/ 	.short	0x010a
        /*03a2*/ 	.byte	0x05
	.zero		1


	//   ....[44]....
        /*03a4*/ 	.word	0x000025e0
        /*03a8*/ 	.word	0x000000ff
        /*03ac*/ 	.word	0x00000000
        /*03b0*/ 	.short	0x010a
        /*03b2*/ 	.byte	0x05
	.zero		1


	//   ....[45]....
        /*03b4*/ 	.word	0x00002680
        /*03b8*/ 	.word	0x00000000
        /*03bc*/ 	.word	0x00000000
        /*03c0*/ 	.short	0x010a
        /*03c2*/ 	.byte	0xff
	.zero		1


	//   ....[46]....
        /*03c4*/ 	.word	0x000027a0
        /*03c8*/ 	.word	0x00000000
        /*03cc*/ 	.word	0x000000d0
        /*03d0*/ 	.short	0x010a
        /*03d2*/ 	.byte	0xff
	.zero		1


	//   ....[47]....
        /*03d4*/ 	.word	0x00002800
        /*03d8*/ 	.word	0x00000004
        /*03dc*/ 	.word	0x00000000
        /*03e0*/ 	.short	0x0101
        /*03e2*/ 	.byte	0xff
	.zero		1


	//   ....[48]....
        /*03e4*/ 	.word	0x00002820
        /*03e8*/ 	.word	0x000000ff
        /*03ec*/ 	.word	0x00000080
        /*03f0*/ 	.short	0x010a
        /*03f2*/ 	.byte	0x05
	.zero		1


	//   ....[49]....
        /*03f4*/ 	.word	0x00002940
        /*03f8*/ 	.word	0x00000000
        /*03fc*/ 	.word	0x00000070
        /*0400*/ 	.short	0x010a
        /*0402*/ 	.byte	0xff
	.zero		1


	//   ....[50]....
        /*0404*/ 	.word	0x00002a50
        /*0408*/ 	.word	0x00000000
        /*040c*/ 	.word	0x00000000
        /*0410*/ 	.short	0x0101
        /*0412*/ 	.byte	0xff
	.zero		1


	//   ....[51]....
        /*0414*/ 	.word	0x00002ae0
        /*0418*/ 	.word	0x000000ff
        /*041c*/ 	.word	0x00000080
        /*0420*/ 	.short	0x0106
        /*0422*/ 	.byte	0x05
	.zero		1


	//   ....[52]....
        /*0424*/ 	.word	0x00002b00
        /*0428*/ 	.word	0x000000ff
        /*042c*/ 	.word	0x00000080
        /*0430*/ 	.short	0x010a
        /*0432*/ 	.byte	0x05
	.zero		1


	//   ....[53]....
        /*0434*/ 	.word	0x00002b90
        /*0438*/ 	.word	0x000000ff
        /*043c*/ 	.word	0x00000080
        /*0440*/ 	.short	0x0106
        /*0442*/ 	.byte	0x04
	.zero		1


	//   ....[54]....
        /*0444*/ 	.word	0x00002bd0
        /*0448*/ 	.word	0x00000000
        /*044c*/ 	.word	0x00000080
        /*0450*/ 	.short	0x010a
        /*0452*/ 	.byte	0xff
	.zero		1


	//   ....[55]....
        /*0454*/ 	.word	0x00003190
        /*0458*/ 	.word	0x00000000
        /*045c*/ 	.word	0x00000070
        /*0460*/ 	.short	0x010a
        /*0462*/ 	.byte	0xff
	.zero		1


	//   ....[56]....
        /*0464*/ 	.word	0x00003290
        /*0468*/ 	.word	0x00000003
        /*046c*/ 	.word	0x00000000
        /*0470*/ 	.short	0x0101
        /*0472*/ 	.byte	0xff
	.zero		1


	//   ....[57]....
        /*0474*/ 	.word	0x000032a0
        /*0478*/ 	.word	0x000000ff
        /*047c*/ 	.word	0x00000000
        /*0480*/ 	.short	0x010a
        /*0482*/ 	.byte	0x07
	.zero		1


	//   ....[58]....
        /*0484*/ 	.word	0x000032d0
        /*0488*/ 	.word	0x000000ff
        /*048c*/ 	.word	0x000000b0
        /*0490*/ 	.short	0x010a
        /*0492*/ 	.byte	0x06
	.zero		1


	//   ....[59]....
        /*0494*/ 	.word	0x000033a0
        /*0498*/ 	.word	0x000000ff
        /*049c*/ 	.word	0x00000000
        /*04a0*/ 	.short	0x010a
        /*04a2*/ 	.byte	0x0b
	.zero		1


	//   ....[60]....
        /*04a4*/ 	.word	0x000034d0
        /*04a8*/ 	.word	0x000000ff
        /*04ac*/ 	.word	0x00000000
        /*04b0*/ 	.short	0x010a
        /*04b2*/ 	.byte	0x22
	.zero		1


	//   ....[61]....
        /*04b4*/ 	.word	0x000038b0
        /*04b8*/ 	.word	0x000000ff
        /*04bc*/ 	.word	0x00000000
        /*04c0*/ 	.short	0x010a
        /*04c2*/ 	.byte	0x06
	.zero		1


	//   ....[62]....
        /*04c4*/ 	.word	0x00003940
        /*04c8*/ 	.word	0x000000ff
        /*04cc*/ 	.word	0x00000000
        /*04d0*/ 	.short	0x010a
        /*04d2*/ 	.byte	0x06
	.zero		1


	//   ....[63]....
        /*04d4*/ 	.word	0x000039d0
        /*04d8*/ 	.word	0x000000ff
        /*04dc*/ 	.word	0x00000000
        /*04e0*/ 	.short	0x010a
        /*04e2*/ 	.byte	0x06
	.zero		1


	//   ....[64]....
        /*04e4*/ 	.word	0x00003a60
        /*04e8*/ 	.word	0x000000ff
        /*04ec*/ 	.word	0x00000000
        /*04f0*/ 	.short	0x010a
        /*04f2*/ 	.byte	0x07
	.zero		1


	//   ....[65]....
        /*04f4*/ 	.word	0x00003ea0
        /*04f8*/ 	.word	0x00000000
        /*04fc*/ 	.word	0x00000070
        /*0500*/ 	.short	0x010a
        /*0502*/ 	.byte	0xff
	.zero		1


	//   ....[66]....
        /*0504*/ 	.word	0x00003f90
        /*0508*/ 	.word	0x00000000
        /*050c*/ 	.word	0x00000000
        /*0510*/ 	.short	0x0101
        /*0512*/ 	.byte	0xff
	.zero		1


	//   ....[67]....
        /*0514*/ 	.word	0x000042b0
        /*0518*/ 	.word	0x000000ff
        /*051c*/ 	.word	0x00000068
        /*0520*/ 	.short	0x010a
        /*0522*/ 	.byte	0x06
	.zero		1


	//   ....[68]....
        /*0524*/ 	.word	0x00004430
        /*0528*/ 	.word	0x000000ff
        /*052c*/ 	.word	0x00000058
        /*0530*/ 	.short	0x010a
        /*0532*/ 	.byte	0x06
	.zero		1


	//   ....[69]....
        /*0534*/ 	.word	0x00004760
        /*0538*/ 	.word	0x000000ff
        /*053c*/ 	.word	0x00000050
        /*0540*/ 	.short	0x010b
        /*0542*/ 	.byte	0x06
	.zero		1


	//   ....[70]....
        /*0544*/ 	.word	0x00004780
        /*0548*/ 	.word	0x000000ff
        /*054c*/ 	.word	0x00000000
        /*0550*/ 	.short	0x0101
        /*0552*/ 	.byte	0x25
	.zero		1


	//   ....[71]....
        /*0554*/ 	.word	0x000047c0
        /*0558*/ 	.word	0x00000000
        /*055c*/ 	.word	0x00000058
        /*0560*/ 	.short	0x010a
        /*0562*/ 	.byte	0xff
	.zero		1


	//   ....[72]....
        /*0564*/ 	.word	0x00004ac0
        /*0568*/ 	.word	0x00000000
        /*056c*/ 	.word	0x00000070
        /*0570*/ 	.short	0x010a
        /*0572*/ 	.byte	0xff
	.zero		1


	//   ....[73]....
        /*0574*/ 	.word	0x00004bd0
        /*0578*/ 	.word	0x00000000
        /*057c*/ 	.word	0x00000000
        /*0580*/ 	.short	0x0101
        /*0582*/ 	.byte	0xff
	.zero		1


	//   ....[74]....
        /*0584*/ 	.word	0x00005540
        /*0588*/ 	.word	0x000000ff
        /*058c*/ 	.word	0x00000050
        /*0590*/ 	.short	0x010a
        /*0592*/ 	.byte	0x2b
	.zero		1


	//   ....[75]....
        /*0594*/ 	.word	0x00005550
        /*0598*/ 	.word	0x0000005c
        /*059c*/ 	.word	0x00000090
        /*05a0*/ 	.short	0x010a
        /*05a2*/ 	.byte	0xff
	.zero		1


	//   ....[76]....
        /*05a4*/ 	.word	0x000056a0
        /*05a8*/ 	.word	0x000000ff
        /*05ac*/ 	.word	0x00000050
        /*05b0*/ 	.short	0x010a
        /*05b2*/ 	.byte	0x2b
	.zero		1


	//   ....[77]....
        /*05b4*/ 	.word	0x00005780
        /*05b8*/ 	.word	0x000000ff
        /*05bc*/ 	.word	0x00000000
        /*05c0*/ 	.short	0x0101
        /*05c2*/ 	.byte	0x04
	.zero		1


	//   ....[78]....
        /*05c4*/ 	.word	0x000057e0
        /*05c8*/ 	.word	0x0000005c
        /*05cc*/ 	.word	0x00000090
        /*05d0*/ 	.short	0x010a
        /*05d2*/ 	.byte	0xff
	.zero		1


	//   ....[79]....
        /*05d4*/ 	.word	0x00005ba0
        /*05d8*/ 	.word	0x000000ff
        /*05dc*/ 	.word	0x00000000
        /*05e0*/ 	.short	0x0101
        /*05e2*/ 	.byte	0x05
	.zero		1


	//   ....[80]....
        /*05e4*/ 	.word	0x00006430
        /*05e8*/ 	.word	0x00000003
        /*05ec*/ 	.word	0x000000e0
        /*05f0*/ 	.short	0x010a
        /*05f2*/ 	.byte	0xff
	.zero		1


	//   ....[81]....
        /*05f4*/ 	.word	0x00006490
        /*05f8*/ 	.word	0x00000002
        /*05fc*/ 	.word	0x00000028
        /*0600*/ 	.short	0x010a
        /*0602*/ 	.byte	0xff
	.zero		1


	//   ....[82]....
        /*0604*/ 	.word	0x000064f0
        /*0608*/ 	.word	0x00000002
        /*060c*/ 	.word	0x00000028
        /*0610*/ 	.short	0x010a
        /*0612*/ 	.byte	0xff
	.zero		1


	//   ....[83]....
        /*0614*/ 	.word	0x00006540
        /*0618*/ 	.word	0x00000002
        /*061c*/ 	.word	0x00000070
        /*0620*/ 	.short	0x010a
        /*0622*/ 	.byte	0xff
	.zero		1


	//   ....[84]....
        /*0624*/ 	.word	0x000065a0
        /*0628*/ 	.word	0x00000000
        /*062c*/ 	.word	0x00000000
        /*0630*/ 	.short	0x010a
        /*0632*/ 	.byte	0xff
	.zero		1


	//   ....[85]....
        /*0634*/ 	.word	0x00006600
        /*0638*/ 	.word	0x00000000
        /*063c*/ 	.word	0x00000000
        /*0640*/ 	.short	0x010a
        /*0642*/ 	.byte	0xff
	.zero		1


	//   ....[86]....
        /*0644*/ 	.word	0x00006660
        /*0648*/ 	.word	0x00000000
        /*064c*/ 	.word	0x00000000
        /*0650*/ 	.short	0x010a
        /*0652*/ 	.byte	0xff
	.zero		1


	//   ....[87]....
        /*0654*/ 	.word	0x000066c0
        /*0658*/ 	.word	0x00000000
        /*065c*/ 	.word	0x00000000
        /*0660*/ 	.short	0x010a
        /*0662*/ 	.byte	0xff
	.zero		1


	//   ....[88]....
        /*0664*/ 	.word	0x00006710
        /*0668*/ 	.word	0x00000000
        /*066c*/ 	.word	0x000000d0
        /*0670*/ 	.short	0x010a
        /*0672*/ 	.byte	0xff
	.zero		1


	//   ....[89]....
        /*0674*/ 	.word	0x00006770
        /*0678*/ 	.word	0x00000000
        /*067c*/ 	.word	0x00000080
        /*0680*/ 	.short	0x010a
        /*0682*/ 	.byte	0xff
	.zero		1


	//   ....[90]....
        /*0684*/ 	.word	0x000067c0
        /*0688*/ 	.word	0x00000000
        /*068c*/ 	.word	0x00000070
        /*0690*/ 	.short	0x010a
        /*0692*/ 	.byte	0xff
	.zero		1


	//   ....[91]....
        /*0694*/ 	.word	0x00006820
        /*0698*/ 	.word	0x00000000
        /*069c*/ 	.word	0x00000080
        /*06a0*/ 	.short	0x010a
        /*06a2*/ 	.byte	0xff
	.zero		1


	//   ....[92]....
        /*06a4*/ 	.word	0x00006870
        /*06a8*/ 	.word	0x00000000
        /*06ac*/ 	.word	0x00000070
        /*06b0*/ 	.short	0x010a
        /*06b2*/ 	.byte	0xff
	.zero		1


	//   ....[93]....
        /*06b4*/ 	.word	0x000068d0
        /*06b8*/ 	.word	0x00000003
        /*06bc*/ 	.word	0x000000b0
        /*06c0*/ 	.short	0x010a
        /*06c2*/ 	.byte	0xff
	.zero		1


	//   ....[94]....
        /*06c4*/ 	.word	0x00006930
        /*06c8*/ 	.word	0x00000000
        /*06cc*/ 	.word	0x00000000
        /*06d0*/ 	.short	0x010a
        /*06d2*/ 	.byte	0xff
	.zero		1


	//   ....[95]....
        /*06d4*/ 	.word	0x00006990
        /*06d8*/ 	.word	0x00000000
        /*06dc*/ 	.word	0x00000000
        /*06e0*/ 	.short	0x010a
        /*06e2*/ 	.byte	0xff
	.zero		1


	//   ....[96]....
        /*06e4*/ 	.word	0x000069f0
        /*06e8*/ 	.word	0x00000000
        /*06ec*/ 	.word	0x00000000
        /*06f0*/ 	.short	0x010a
        /*06f2*/ 	.byte	0xff
	.zero		1


	//   ....[97]....
        /*06f4*/ 	.word	0x00006a50
        /*06f8*/ 	.word	0x00000000
        /*06fc*/ 	.word	0x00000000
        /*0700*/ 	.short	0x010a
        /*0702*/ 	.byte	0xff
	.zero		1


	//   ....[98]....
        /*0704*/ 	.word	0x00006ab0
        /*0708*/ 	.word	0x00000000
        /*070c*/ 	.word	0x00000000
        /*0710*/ 	.short	0x010a
        /*0712*/ 	.byte	0xff
	.zero		1


	//   ....[99]....
        /*0714*/ 	.word	0x00006b00
        /*0718*/ 	.word	0x00000000
        /*071c*/ 	.word	0x00000070
        /*0720*/ 	.short	0x010a
        /*0722*/ 	.byte	0xff
	.zero		1


	//   ....[100]....
        /*0724*/ 	.word	0x00006b60
        /*0728*/ 	.word	0x00000000
        /*072c*/ 	.word	0x00000068
        /*0730*/ 	.short	0x010a
        /*0732*/ 	.byte	0xff
	.zero		1


	//   ....[101]....
        /*0734*/ 	.word	0x00006bc0
        /*0738*/ 	.word	0x00000003
        /*073c*/ 	.word	0x00000058
        /*0740*/ 	.short	0x010a
        /*0742*/ 	.byte	0xff
	.zero		1


	//   ....[102]....
        /*0744*/ 	.word	0x00006c10
        /*0748*/ 	.word	0x00000000
        /*074c*/ 	.word	0x00000070
        /*0750*/ 	.short	0x010a
        /*0752*/ 	.byte	0xff
	.zero		1


	//   ....[103]....
        /*0754*/ 	.word	0x00006c70
        /*0758*/ 	.word	0x00000000
        /*075c*/ 	.word	0x00000050
        /*0760*/ 	.short	0x010a
        /*0762*/ 	.byte	0xff
	.zero		1


	//   ....[104]....
        /*0764*/ 	.word	0x00006cc0
        /*0768*/ 	.word	0x0000005c
        /*076c*/ 	.word	0x00000090
        /*0770*/ 	.short	0x010a
        /*0772*/ 	.byte	0xff
	.zero		1


	//----- nvinfo : EIATTR_NUM_MBARRIERS
	.align		4
.L_47:
        /*0774*/ 	.byte	0x03, 0x38
        /*0776*/ 	.short	0x001e


	//----- nvinfo : EIATTR_EXIT_INSTR_OFFSETS
	.align		4
        /*0778*/ 	.byte	0x04, 0x1c
        /*077a*/ 	.short	(.L_49 - .L_48)


	//   ....[0]....
.L_48:
        /*077c*/ 	.word	0x000026b0


	//   ....[1]....
        /*0780*/ 	.word	0x00002ba0


	//   ....[2]....
        /*0784*/ 	.word	0x00002c00


	//   ....[3]....
        /*0788*/ 	.word	0x00003cc0


	//   ....[4]....
        /*078c*/ 	.word	0x000047f0


	//   ....[5]....
        /*0790*/ 	.word	0x00004830


	//   ....[6]....
        /*0794*/ 	.word	0x00006420


	//----- nvinfo : EIATTR_MAX_THREADS
	.align		4
.L_49:
        /*0798*/ 	.byte	0x04, 0x05
        /*079a*/ 	.short	(.L_51 - .L_50)
.L_50:
        /*079c*/ 	.word	0x00000100
        /*07a0*/ 	.word	0x00000001
        /*07a4*/ 	.word	0x00000001


	//----- nvinfo : EIATTR_CRS_STACK_SIZE
	.align		4
.L_51:
        /*07a8*/ 	.byte	0x04, 0x1e
        /*07aa*/ 	.short	(.L_53 - .L_52)
.L_52:
        /*07ac*/ 	.word	0x00000000


	//----- nvinfo : EIATTR_CBANK_PARAM_SIZE
	.align		4
.L_53:
        /*07b0*/ 	.byte	0x03, 0x19
        /*07b2*/ 	.short	0x0800


	//----- nvinfo : EIATTR_PARAM_CBANK
	.align		4
        /*07b4*/ 	.byte	0x04, 0x0a
        /*07b6*/ 	.short	(.L_55 - .L_54)
	.align		4
.L_54:
        /*07b8*/ 	.word	index@(.nv.constant0._ZN7cutlass13device_kernelINS_4gemm6kernel13GemmUniversalIN4cute5tupleIJiiiiEEENS1_10collective13CollectiveMmaINS1_35MainloopSm100TmaUmmaWarpSpecializedILi5ELi2ELi4ENS5_IJNS4_1CILi1EEESB_SB_EEEEENS5_IJNSA_ILi128EEENSA_ILi32EEENSA_ILi256EEEEEENS_12float_e4m3_tENS5_IJlSB_lEEESI_SJ_NS4_8TiledMMAINS4_8MMA_AtomIJNS4_10MMA_TraitsINS4_19SM100_MMA_F8F6F4_SSEJSI_SI_fSE_SF_NS4_17integral_constantINS4_4UMMA5MajorELSQ_0EEESR_NSO_INSP_7ScaleInELSS_0EEEST_EEEEEENS4_6LayoutISC_NS5_IJNSA_ILi0EEESX_SX_EEEEENS5_IJNS4_10UnderscoreES10_S10_EEEEENS4_13SM90_TMA_LOADENS4_14ComposedLayoutINS4_7SwizzleILi3ELi4ELi3EEENS4_18smem_ptr_flag_bitsILi8EEENSW_INS5_IJNSA_ILi8EEESE_EEENS5_IJSE_SB_EEEEEEEvNS4_8identityES13_S1D_vS1E_EENS_8epilogue10collective18CollectiveEpilogueINS1G_23Sm100TmaWarpSpecializedILi1ELi1ELi32ELb0ELb0EEEJSH_NS5_IJNSW_ISE_SB_EENSW_ISF_SB_EEEEESI_SJ_SI_SJ_NS1G_6fusion15FusionCallbacksIS1K_NS1O_17LinearCombinationISI_fSI_fLNS_15FloatRoundStyleE2EEESH_S1N_JEEENS4_5SM1004TMEM4LOAD26SM100_TMEM_LOAD_32dp32b32xES13_NS14_INS15_ILi1ELi4ELi3EEES18_NSW_INS5_IJS19_SF_EEENS5_IJSF_SB_EEEEEEENS4_39AutoVectorizingCopyWithAssumedAlignmentILi128EEENS4_14SM90_TMA_STOREES22_S24_S24_EEEvvEEEEvNT_6ParamsE)
        /*07bc*/ 	.short	0x0380
        /*07be*/ 	.short	0x0800


	//----- nvinfo : EIATTR_SW_WAR
	.align		4
.L_55:
        /*07c0*/ 	.byte	0x04, 0x36
        /*07c2*/ 	.short	(.L_57 - .L_56)
.L_56:
        /*07c4*/ 	.word	0x00000008
.L_57:


//--------------------- .nv.callgraph             --------------------------
	.section	.nv.callgraph,"",@"SHT_CUDA_CALLGRAPH"
	.align	4
	.sectionentsize	8
	.align		4
        /*0000*/ 	.word	0x00000000
	.align		4
        /*0004*/ 	.word	0xffffffff
	.align		4
        /*0008*/ 	.word	index@(_ZN7cutlass13device_kernelINS_4gemm6kernel13GemmUniversalIN4cute5tupleIJiiiiEEENS1_10collective13CollectiveMmaINS1_35MainloopSm100TmaUmmaWarpSpecializedILi5ELi2ELi4ENS5_IJNS4_1CILi1EEESB_SB_EEEEENS5_IJNSA_ILi128EEENSA_ILi32EEENSA_ILi256EEEEEENS_12float_e4m3_tENS5_IJlSB_lEEESI_SJ_NS4_8TiledMMAINS4_8MMA_AtomIJNS4_10MMA_TraitsINS4_19SM100_MMA_F8F6F4_SSEJSI_SI_fSE_SF_NS4_17integral_constantINS4_4UMMA5MajorELSQ_0EEESR_NSO_INSP_7ScaleInELSS_0EEEST_EEEEEENS4_6LayoutISC_NS5_IJNSA_ILi0EEESX_SX_EEEEENS5_IJNS4_10UnderscoreES10_S10_EEEEENS4_13SM90_TMA_LOADENS4_14ComposedLayoutINS4_7SwizzleILi3ELi4ELi3EEENS4_18smem_ptr_flag_bitsILi8EEENSW_INS5_IJNSA_ILi8EEESE_EEENS5_IJSE_SB_EEEEEEEvNS4_8identityES13_S1D_vS1E_EENS_8epilogue10collective18CollectiveEpilogueINS1G_23Sm100TmaWarpSpecializedILi1ELi1ELi32ELb0ELb0EEEJSH_NS5_IJNSW_ISE_SB_EENSW_ISF_SB_EEEEESI_SJ_SI_SJ_NS1G_6fusion15FusionCallbacksIS1K_NS1O_17LinearCombinationISI_fSI_fLNS_15FloatRoundStyleE2EEESH_S1N_JEEENS4_5SM1004TMEM4LOAD26SM100_TMEM_LOAD_32dp32b32xES13_NS14_INS15_ILi1ELi4ELi3EEES18_NSW_INS5_IJS19_SF_EEENS5_IJSF_SB_EEEEEEENS4_39AutoVectorizingCopyWithAssumedAlignmentILi128EEENS4_14SM90_TMA_STOREES22_S24_S24_EEEvvEEEEvNT_6ParamsE)
	.align		4
        /*000c*/ 	.word	index@(__assertfail)
	.align		4
        /*0010*/ 	.word	0x00000000
	.align		4
        /*0014*/ 	.word	0xfffffffe
	.align		4
        /*0018*/ 	.word	0x00000000
	.align		4
        /*001c*/ 	.word	0xfffffffd
	.align		4
        /*0020*/ 	.word	0x00000000
	.align		4
        /*0024*/ 	.word	0xfffffffc


//--------------------- .nv.constant4             --------------------------
	.section	.nv.constant4,"a",@progbits
	.align	8
	.align		8
.nv.constant4:
        /*0000*/ 	.dword	__assertfail
	.align		8
        /*0008*/ 	.dword	__unnamed_1
	.align		8
        /*0010*/ 	.dword	__unnamed_2
	.align		8
        /*0018*/ 	.dword	_ZN40_INTERNAL_20fbcdde_4_k_cu_76a11ae4_173714cuda3std3__45__cpo5beginE
	.align		8
        /*0020*/ 	.dword	_ZN40_INTERNAL_20fbcdde_4_k_cu_76a11ae4_173714cuda3std3__45__cpo3endE
	.align		8
        /*0028*/ 	.dword	_ZN40_INTERNAL_20fbcdde_4_k_cu_76a11ae4_173714cuda3std3__45__cpo6cbeginE
	.align		8
        /*0030*/ 	.dword	_ZN40_INTERNAL_20fbcdde_4_k_cu_76a11ae4_173714cuda3std3__45__cpo4cendE
	.align		8
        /*0038*/ 	.dword	_ZN40_INTERNAL_20fbcdde_4_k_cu_76a11ae4_173714cuda3std3__442_GLOBAL__N__20fbcdde_4_k_cu_76a11ae4_173716ignoreE
	.align		8
        /*0040*/ 	.dword	_ZN40_INTERNAL_20fbcdde_4_k_cu_76a11ae4_173714cuda3std3__419piecewise_constructE
	.align		8
        /*0048*/ 	.dword	_ZN40_INTERNAL_20fbcdde_4_k_cu_76a11ae4_173714cuda3std3__48in_placeE
	.align		8
        /*0050*/ 	.dword	_ZN40_INTERNAL_20fbcdde_4_k_cu_76a11ae4_173714cuda3std6ranges3__45__cpo4swapE
	.align		8
        /*0058*/ 	.dword	_ZN40_INTERNAL_20fbcdde_4_k_cu_76a11ae4_173714cuda3std6ranges3__45__cpo9iter_moveE
	.align		8
        /*0060*/ 	.dword	_ZN40_INTERNAL_20fbcdde_4_k_cu_76a11ae4_173714cute7productE
	.align		8
        /*0068*/ 	.dword	_ZN40_INTERNAL_20fbcdde_4_k_cu_76a11ae4_173714cute1_E
	.align		8
        /*0070*/ 	.dword	$str$25
	.align		8
        /*0078*/ 	.dword	$str$26
	.align		8
        /*0080*/ 	.dword	$str$27
	.align		8
        /*0088*/ 	.dword	$str$28


//--------------------- .text._ZN7cutlass13device_kernelINS_4gemm6kernel13GemmUniversalIN4cute5tupleIJiiiiEEENS1_10collective13CollectiveMmaINS1_35MainloopSm100TmaUmmaWarpSpecializedILi5ELi2ELi4ENS5_IJNS4_1CILi1EEESB_SB_EEEEENS5_IJNSA_ILi128EEENSA_ILi32EEENSA_ILi256EEEEEENS_12float_e4m3_tENS5_IJlSB_lEEESI_SJ_NS4_8TiledMMAINS4_8MMA_AtomIJNS4_10MMA_TraitsINS4_19SM100_MMA_F8F6F4_SSEJSI_SI_fSE_SF_NS4_17integral_constantINS4_4UMMA5MajorELSQ_0EEESR_NSO_INSP_7ScaleInELSS_0EEEST_EEEEEENS4_6LayoutISC_NS5_IJNSA_ILi0EEESX_SX_EEEEENS5_IJNS4_10UnderscoreES10_S10_EEEEENS4_13SM90_TMA_LOADENS4_14ComposedLayoutINS4_7SwizzleILi3ELi4ELi3EEENS4_18smem_ptr_flag_bitsILi8EEENSW_INS5_IJNSA_ILi8EEESE_EEENS5_IJSE_SB_EEEEEEEvNS4_8identityES13_S1D_vS1E_EENS_8epilogue10collective18CollectiveEpilogueINS1G_23Sm100TmaWarpSpecializedILi1ELi1ELi32ELb0ELb0EEEJSH_NS5_IJNSW_ISE_SB_EENSW_ISF_SB_EEEEESI_SJ_SI_SJ_NS1G_6fusion15FusionCallbacksIS1K_NS1O_17LinearCombinationISI_fSI_fLNS_15FloatRoundStyleE2EEESH_S1N_JEEENS4_5SM1004TMEM4LOAD26SM100_TMEM_LOAD_32dp32b32xES13_NS14_INS15_ILi1ELi4ELi3EEES18_NSW_INS5_IJS19_SF_EEENS5_IJSF_SB_EEEEEEENS4_39AutoVectorizingCopyWithAssumedAlignmentILi128EEENS4_14SM90_TMA_STOREES22_S24_S24_EEEvvEEEEvNT_6ParamsE --------------------------
	.section	.text._ZN7cutlass13device_kernelINS_4gemm6kernel13GemmUniversalIN4cute5tupleIJiiiiEEENS1_10collective13CollectiveMmaINS1_35MainloopSm100TmaUmmaWarpSpecializedILi5ELi2ELi4ENS5_IJNS4_1CILi1EEESB_SB_EEEEENS5_IJNSA_ILi128EEENSA_ILi32EEENSA_ILi256EEEEEENS_12float_e4m3_tENS5_IJlSB_lEEESI_SJ_NS4_8TiledMMAINS4_8MMA_AtomIJNS4_10MMA_TraitsINS4_19SM100_MMA_F8F6F4_SSEJSI_SI_fSE_SF_NS4_17integral_constantINS4_4UMMA5MajorELSQ_0EEESR_NSO_INSP_7ScaleInELSS_0EEEST_EEEEEENS4_6LayoutISC_NS5_IJNSA_ILi0EEESX_SX_EEEEENS5_IJNS4_10UnderscoreES10_S10_EEEEENS4_13SM90_TMA_LOADENS4_14ComposedLayoutINS4_7SwizzleILi3ELi4ELi3EEENS4_18smem_ptr_flag_bitsILi8EEENSW_INS5_IJNSA_ILi8EEESE_EEENS5_IJSE_SB_EEEEEEEvNS4_8identityES13_S1D_vS1E_EENS_8epilogue10collective18CollectiveEpilogueINS1G_23Sm100TmaWarpSpecializedILi1ELi1ELi32ELb0ELb0EEEJSH_NS5_IJNSW_ISE_SB_EENSW_ISF_SB_EEEEESI_SJ_SI_SJ_NS1G_6fusion15FusionCallbacksIS1K_NS1O_17LinearCombinationISI_fSI_fLNS_15FloatRoundStyleE2EEESH_S1N_JEEENS4_5SM1004TMEM4LOAD26SM100_TMEM_LOAD_32dp32b32xES13_NS14_INS15_ILi1ELi4ELi3EEES18_NSW_INS5_IJS19_SF_EEENS5_IJSF_SB_EEEEEEENS4_39AutoVectorizingCopyWithAssumedAlignmentILi128EEENS4_14SM90_TMA_STOREES22_S24_S24_EEEvvEEEEvNT_6ParamsE,"ax",@progbits
	.align	128
.text._ZN7cutlass13device_kernelINS_4gemm6kernel13GemmUniversalIN4cute5tupleIJiiiiEEENS1_10collective13CollectiveMmaINS1_35MainloopSm100TmaUmmaWarpSpecializedILi5ELi2ELi4ENS5_IJNS4_1CILi1EEESB_SB_EEEEENS5_IJNSA_ILi128EEENSA_ILi32EEENSA_ILi256EEEEEENS_12float_e4m3_tENS5_IJlSB_lEEESI_SJ_NS4_8TiledMMAINS4_8MMA_AtomIJNS4_10MMA_TraitsINS4_19SM100_MMA_F8F6F4_SSEJSI_SI_fSE_SF_NS4_17integral_constantINS4_4UMMA5MajorELSQ_0EEESR_NSO_INSP_7ScaleInELSS_0EEEST_EEEEEENS4_6LayoutISC_NS5_IJNSA_ILi0EEESX_SX_EEEEENS5_IJNS4_10UnderscoreES10_S10_EEEEENS4_13SM90_TMA_LOADENS4_14ComposedLayoutINS4_7SwizzleILi3ELi4ELi3EEENS4_18smem_ptr_flag_bitsILi8EEENSW_INS5_IJNSA_ILi8EEESE_EEENS5_IJSE_SB_EEEEEEEvNS4_8identityES13_S1D_vS1E_EENS_8epilogue10collective18CollectiveEpilogueINS1G_23Sm100TmaWarpSpecializedILi1ELi1ELi32ELb0ELb0EEEJSH_NS5_IJNSW_ISE_SB_EENSW_ISF_SB_EEEEESI_SJ_SI_SJ_NS1G_6fusion15FusionCallbacksIS1K_NS1O_17LinearCombinationISI_fSI_fLNS_15FloatRoundStyleE2EEESH_S1N_JEEENS4_5SM1004TMEM4LOAD26SM100_TMEM_LOAD_32dp32b32xES13_NS14_INS15_ILi1ELi4ELi3EEES18_NSW_INS5_IJS19_SF_EEENS5_IJSF_SB_EEEEEEENS4_39AutoVectorizingCopyWithAssumedAlignmentILi128EEENS4_14SM90_TMA_STOREES22_S24_S24_EEEvvEEEEvNT_6ParamsE:
        .type           _ZN7cutlass13device_kernelINS_4gemm6kernel13GemmUniversalIN4cute5tupleIJiiiiEEENS1_10collective13CollectiveMmaINS1_35MainloopSm100TmaUmmaWarpSpecializedILi5ELi2ELi4ENS5_IJNS4_1CILi1EEESB_SB_EEEEENS5_IJNSA_ILi128EEENSA_ILi32EEENSA_ILi256EEEEEENS_12float_e4m3_tENS5_IJlSB_lEEESI_SJ_NS4_8TiledMMAINS4_8MMA_AtomIJNS4_10MMA_TraitsINS4_19SM100_MMA_F8F6F4_SSEJSI_SI_fSE_SF_NS4_17integral_constantINS4_4UMMA5MajorELSQ_0EEESR_NSO_INSP_7ScaleInELSS_0EEEST_EEEEEENS4_6LayoutISC_NS5_IJNSA_ILi0EEESX_SX_EEEEENS5_IJNS4_10UnderscoreES10_S10_EEEEENS4_13SM90_TMA_LOADENS4_14ComposedLayoutINS4_7SwizzleILi3ELi4ELi3EEENS4_18smem_ptr_flag_bitsILi8EEENSW_INS5_IJNSA_ILi8EEESE_EEENS5_IJSE_SB_EEEEEEEvNS4_8identityES13_S1D_vS1E_EENS_8epilogue10collective18CollectiveEpilogueINS1G_23Sm100TmaWarpSpecializedILi1ELi1ELi32ELb0ELb0EEEJSH_NS5_IJNSW_ISE_SB_EENSW_ISF_SB_EEEEESI_SJ_SI_SJ_NS1G_6fusion15FusionCallbacksIS1K_NS1O_17LinearCombinationISI_fSI_fLNS_15FloatRoundStyleE2EEESH_S1N_JEEENS4_5SM1004TMEM4LOAD26SM100_TMEM_LOAD_32dp32b32xES13_NS14_INS15_ILi1ELi4ELi3EEES18_NSW_INS5_IJS19_SF_EEENS5_IJSF_SB_EEEEEEENS4_39AutoVectorizingCopyWithAssumedAlignmentILi128EEENS4_14SM90_TMA_STOREES22_S24_S24_EEEvvEEEEvNT_6ParamsE,@function
        .size           _ZN7cutlass13device_kernelINS_4gemm6kernel13GemmUniversalIN4cute5tupleIJiiiiEEENS1_10collective13CollectiveMmaINS1_35MainloopSm100TmaUmmaWarpSpecializedILi5ELi2ELi4ENS5_IJNS4_1CILi1EEESB_SB_EEEEENS5_IJNSA_ILi128EEENSA_ILi32EEENSA_ILi256EEEEEENS_12float_e4m3_tENS5_IJlSB_lEEESI_SJ_NS4_8TiledMMAINS4_8MMA_AtomIJNS4_10MMA_TraitsINS4_19SM100_MMA_F8F6F4_SSEJSI_SI_fSE_SF_NS4_17integral_constantINS4_4UMMA5MajorELSQ_0EEESR_NSO_INSP_7ScaleInELSS_0EEEST_EEEEEENS4_6LayoutISC_NS5_IJNSA_ILi0EEESX_SX_EEEEENS5_IJNS4_10UnderscoreES10_S10_EEEEENS4_13SM90_TMA_LOADENS4_14ComposedLayoutINS4_7SwizzleILi3ELi4ELi3EEENS4_18smem_ptr_flag_bitsILi8EEENSW_INS5_IJNSA_ILi8EEESE_EEENS5_IJSE_SB_EEEEEEEvNS4_8identityES13_S1D_vS1E_EENS_8epilogue10collective18CollectiveEpilogueINS1G_23Sm100TmaWarpSpecializedILi1ELi1ELi32ELb0ELb0EEEJSH_NS5_IJNSW_ISE_SB_EENSW_ISF_SB_EEEEESI_SJ_SI_SJ_NS1G_6fusion15FusionCallbacksIS1K_NS1O_17LinearCombinationISI_fSI_fLNS_15FloatRoundStyleE2EEESH_S1N_JEEENS4_5SM1004TMEM4LOAD26SM100_TMEM_LOAD_32dp32b32xES13_NS14_INS15_ILi1ELi4ELi3EEES18_NSW_INS5_IJS19_SF_EEENS5_IJSF_SB_EEEEEEENS4_39AutoVectorizingCopyWithAssumedAlignmentILi128EEENS4_14SM90_TMA_STOREES22_S24_S24_EEEvvEEEEvNT_6ParamsE,(.L_x_131 - _ZN7cutlass13device_kernelINS_4gemm6kernel13GemmUniversalIN4cute5tupleIJiiiiEEENS1_10collective13CollectiveMmaINS1_35MainloopSm100TmaUmmaWarpSpecializedILi5ELi2ELi4ENS5_IJNS4_1CILi1EEESB_SB_EEEEENS5_IJNSA_ILi128EEENSA_ILi32EEENSA_ILi256EEEEEENS_12float_e4m3_tENS5_IJlSB_lEEESI_SJ_NS4_8TiledMMAINS4_8MMA_AtomIJNS4_10MMA_TraitsINS4_19SM100_MMA_F8F6F4_SSEJSI_SI_fSE_SF_NS4_17integral_constantINS4_4UMMA5MajorELSQ_0EEESR_NSO_INSP_7ScaleInELSS_0EEEST_EEEEEENS4_6LayoutISC_NS5_IJNSA_ILi0EEESX_SX_EEEEENS5_IJNS4_10UnderscoreES10_S10_EEEEENS4_13SM90_TMA_LOADENS4_14ComposedLayoutINS4_7SwizzleILi3ELi4ELi3EEENS4_18smem_ptr_flag_bitsILi8EEENSW_INS5_IJNSA_ILi8EEESE_EEENS5_IJSE_SB_EEEEEEEvNS4_8identityES13_S1D_vS1E_EENS_8epilogue10collective18CollectiveEpilogueINS1G_23Sm100TmaWarpSpecializedILi1ELi1ELi32ELb0ELb0EEEJSH_NS5_IJNSW_ISE_SB_EENSW_ISF_SB_EEEEESI_SJ_SI_SJ_NS1G_6fusion15FusionCallbacksIS1K_NS1O_17LinearCombinationISI_fSI_fLNS_15FloatRoundStyleE2EEESH_S1N_JEEENS4_5SM1004TMEM4LOAD26SM100_TMEM_LOAD_32dp32b32xES13_NS14_INS15_ILi1ELi4ELi3EEES18_NSW_INS5_IJS19_SF_EEENS5_IJSF_SB_EEEEEEENS4_39AutoVectorizingCopyWithAssumedAlignmentILi128EEENS4_14SM90_TMA_STOREES22_S24_S24_EEEvvEEEEvNT_6ParamsE)
        .other          _ZN7cutlass13device_kernelINS_4gemm6kernel13GemmUniversalIN4cute5tupleIJiiiiEEENS1_10collective13CollectiveMmaINS1_35MainloopSm100TmaUmmaWarpSpecializedILi5ELi2ELi4ENS5_IJNS4_1CILi1EEESB_SB_EEEEENS5_IJNSA_ILi128EEENSA_ILi32EEENSA_ILi256EEEEEENS_12float_e4m3_tENS5_IJlSB_lEEESI_SJ_NS4_8TiledMMAINS4_8MMA_AtomIJNS4_10MMA_TraitsINS4_19SM100_MMA_F8F6F4_SSEJSI_SI_fSE_SF_NS4_17integral_constantINS4_4UMMA5MajorELSQ_0EEESR_NSO_INSP_7ScaleInELSS_0EEEST_EEEEEENS4_6LayoutISC_NS5_IJNSA_ILi0EEESX_SX_EEEEENS5_IJNS4_10UnderscoreES10_S10_EEEEENS4_13SM90_TMA_LOADENS4_14ComposedLayoutINS4_7SwizzleILi3ELi4ELi3EEENS4_18smem_ptr_flag_bitsILi8EEENSW_INS5_IJNSA_ILi8EEESE_EEENS5_IJSE_SB_EEEEEEEvNS4_8identityES13_S1D_vS1E_EENS_8epilogue10collective18CollectiveEpilogueINS1G_23Sm100TmaWarpSpecializedILi1ELi1ELi32ELb0ELb0EEEJSH_NS5_IJNSW_ISE_SB_EENSW_ISF_SB_EEEEESI_SJ_SI_SJ_NS1G_6fusion15FusionCallbacksIS1K_NS1O_17LinearCombinationISI_fSI_fLNS_15FloatRoundStyleE2EEESH_S1N_JEEENS4_5SM1004TMEM4LOAD26SM100_TMEM_LOAD_32dp32b32xES13_NS14_INS15_ILi1ELi4ELi3EEES18_NSW_INS5_IJS19_SF_EEENS5_IJSF_SB_EEEEEEENS4_39AutoVectorizingCopyWithAssumedAlignmentILi128EEENS4_14SM90_TMA_STOREES22_S24_S24_EEEvvEEEEvNT_6ParamsE,@"STO_CUDA_ENTRY STV_DEFAULT"
_ZN7cutlass13device_kernelINS_4gemm6kernel13GemmUniversalIN4cute5tupleIJiiiiEEENS1_10collective13CollectiveMmaINS1_35MainloopSm100TmaUmmaWarpSpecializedILi5ELi2ELi4ENS5_IJNS4_1CILi1EEESB_SB_EEEEENS5_IJNSA_ILi128EEENSA_ILi32EEENSA_ILi256EEEEEENS_12float_e4m3_tENS5_IJlSB_lEEESI_SJ_NS4_8TiledMMAINS4_8MMA_AtomIJNS4_10MMA_TraitsINS4_19SM100_MMA_F8F6F4_SSEJSI_SI_fSE_SF_NS4_17integral_constantINS4_4UMMA5MajorELSQ_0EEESR_NSO_INSP_7ScaleInELSS_0EEEST_EEEEEENS4_6LayoutISC_NS5_IJNSA_ILi0EEESX_SX_EEEEENS5_IJNS4_10UnderscoreES10_S10_EEEEENS4_13SM90_TMA_LOADENS4_14ComposedLayoutINS4_7SwizzleILi3ELi4ELi3EEENS4_18smem_ptr_flag_bitsILi8EEENSW_INS5_IJNSA_ILi8EEESE_EEENS5_IJSE_SB_EEEEEEEvNS4_8identityES13_S1D_vS1E_EENS_8epilogue10collective18CollectiveEpilogueINS1G_23Sm100TmaWarpSpecializedILi1ELi1ELi32ELb0ELb0EEEJSH_NS5_IJNSW_ISE_SB_EENSW_ISF_SB_EEEEESI_SJ_SI_SJ_NS1G_6fusion15FusionCallbacksIS1K_NS1O_17LinearCombinationISI_fSI_fLNS_15FloatRoundStyleE2EEESH_S1N_JEEENS4_5SM1004TMEM4LOAD26SM100_TMEM_LOAD_32dp32b32xES13_NS14_INS15_ILi1ELi4ELi3EEES18_NSW_INS5_IJS19_SF_EEENS5_IJSF_SB_EEEEEEENS4_39AutoVectorizingCopyWithAssumedAlignmentILi128EEENS4_14SM90_TMA_STOREES22_S24_S24_EEEvvEEEEvNT_6ParamsE:
[----:B------:R-:W1:Y:S01]  /*0000*/  LDC R1, c[0x0][0x37c] ;  /* 0x0000df00ff017b82 */ /* 0x000e620000000800 */
[----:B------:R-:W2:Y:S01]  /*0010*/  S2R R102, SR_TID.X ;  /* 0x0000000000667919 */ /* 0x000ea20000002100 */
[----:B------:R-:W3:Y:S01]  /*0020*/  LDCU.64 UR4, c[0x0][0x890] ;  /* 0x00011200ff0477ac */ /* 0x000ee20008000a00 */
[----:B------:R-:W-:Y:S02]  /*0030*/  PRMT R96, RZ, 0x7610, R96 ;  /* 0x00007610ff607816 */ /* 0x000fe40000000060 */
[----:B------:R-:W-:Y:S01]  /*0040*/  ELECT P5, URZ, PT ;  /* 0x0000000000ff782f */ /* 0x000fe200038a0000 */
[----:B------:R-:W4:Y:S01]  /*0050*/  LDCU.64 UR40, c[0x0][0x358] ;  /* 0x00006b00ff2877ac */ /* 0x000f220008000a00 */
[----:B---3--:R-:W-:-:S04]  /*0060*/  UISETP.NE.U32.AND UP0, UPT, UR4, URZ, UPT ;  /* 0x000000ff0400728c */ /* 0x008fc8000bf05070 */
[----:B------:R-:W-:Y:S01]  /*0070*/  UISETP.NE.AND.EX UP0, UPT, UR5, URZ, UPT, UP0 ;  /* 0x000000ff0500728c */ /* 0x000fe2000bf05300 */
[----:B--2---:R-:W-:-:S05]  /*0080*/  SHF.R.U32.HI R104, RZ, 0x5, R102 ;  /* 0x00000005ff687819 */ /* 0x004fca0000011666 */
[----:B------:R-:W2:Y:S02]  /*0090*/  SHFL.IDX PT, R0, R104, RZ, 0x1f ;  /* 0x00001fff68007589 */ /* 0x000ea400000e0000 */
[----:B--2---:R-:W-:Y:S01]  /*00a0*/  R2UR UR8, R0 ;  /* 0x00000000000872ca */ /* 0x004fe200000e0000 */
[----:B-1--4-:R-:W-:-:S14]  /*00b0*/  BRA.U UP0, `(.L_x_0) ;  /* 0x00000001002c7547 */ /* 0x012fdc000b800000 */
[----:B------:R-:W1:Y:S02]  /*00c0*/  LDCU.64 UR6, c[0x0][0x888] ;  /* 0x00011100ff0677ac */ /* 0x000e640008000a00 */
[----:B-1----:R-:W-:-:S04]  /*00d0*/  UISETP.NE.U32.AND UP0, UPT, UR6, URZ, UPT ;  /* 0x000000ff0600728c */ /* 0x002fc8000bf05070 */
[----:B------:R-:W-:-:S09]  /*00e0*/  UISETP.NE.AND.EX UP0, UPT, UR7, URZ, UPT, UP0 ;  /* 0x000000ff0700728c */ /* 0x000fd2000bf05300 */
[----:B------:R-:W-:Y:S05]  /*00f0*/  BRA.U !UP0, `(.L_x_1) ;  /* 0x0000000108107547 */ /* 0x000fea000b800000 */
[----:B------:R-:W1:Y:S02]  /*0100*/  LDC.64 R2, c[0x0][0x888] ;  /* 0x00022200ff027b82 */ /* 0x000e640000000a00 */
[----:B-1----:R1:W5:Y:S01]  /*0110*/  LDG.E R49, desc[UR40][R2.64] ;  /* 0x0000002802317981 */ /* 0x002362000c1e1900 */
[----:B------:R-:W-:Y:S01]  /*0120*/  HFMA2 R96, -RZ, RZ, 0, 5.9604644775390625e-08 ;  /* 0x00000001ff607431 */ /* 0x000fe200000001ff */
[----:B------:R-:W-:Y:S05]  /*0130*/  BRA `(.L_x_0) ;  /* 0x00000000000c7947 */ /* 0x000fea0003800000 */
.L_x_1:
[----:B------:R-:W1:Y:S01]  /*0140*/  LDCU UR6, c[0x0][0x880] ;  /* 0x00011000ff0677ac */ /* 0x000e620008000800 */
[----:B------:R-:W-:Y:S01]  /*0150*/  HFMA2 R96, -RZ, RZ, 0, 5.9604644775390625e-08 ;  /* 0x00000001ff607431 */ /* 0x000fe200000001ff */
[----:B-1----:R-:W-:-:S07]  /*0160*/  MOV R49, UR6 ;  /* 0x0000000600317c02 */ /* 0x002fce0008000f00 */
.L_x_0:
[----:B------:R-:W2:Y:S02]  /*0170*/  LDCU.64 UR6, c[0x0][0x8b0] ;  /* 0x00011600ff0677ac */ /* 0x000ea40008000a00 */
[----:B--2---:R-:W-:-:S04]  /*0180*/  UISETP.NE.U32.AND UP0, UPT, UR6, URZ, UPT ;  /* 0x000000ff0600728c */ /* 0x004fc8000bf05070 */
[----:B------:R-:W-:-:S09]  /*0190*/  UISETP.NE.AND.EX UP0, UPT, UR7, URZ, UPT, UP0 ;  /* 0x000000ff0700728c */ /* 0x000fd2000bf05300 */
[----:B------:R-:W-:Y:S05]  /*01a0*/  BRA.U UP0, `(.L_x_2) ;  /* 0x0000000100247547 */ /* 0x000fea000b800000 */
[----:B------:R-:W2:Y:S02]  /*01b0*/  LDCU.64 UR6, c[0x0][0x8a8] ;  /* 0x00011500ff0677ac */ /* 0x000ea40008000a00 */
[----:B--2---:R-:W-:-:S04]  /*01c0*/  UISETP.NE.U32.AND UP0, UPT, UR6, URZ, UPT ;  /* 0x000000ff0600728c */ /* 0x004fc8000bf05070 */
[----:B------:R-:W-:-:S09]  /*01d0*/  UISETP.NE.AND.EX UP0, UPT, UR7, URZ, UPT, UP0 ;  /* 0x000000ff0700728c */ /* 0x000fd2000bf05300 */
[----:B------:R-:W-:Y:S05]  /*01e0*/  BRA.U !UP0, `(.L_x_3) ;  /* 0x00000001080c7547 */ /* 0x000fea000b800000 */
[----:B------:R-:W2:Y:S02]  /*01f0*/  LDC.64 R46, c[0x0][0x8a8] ;  /* 0x00022a00ff2e7b82 */ /* 0x000ea40000000a00 */
[----:B--2---:R2:W5:Y:S01]  /*0200*/  LDG.E R46, desc[UR40][R46.64] ;  /* 0x000000282e2e7981 */ /* 0x004562000c1e1900 */
[----:B------:R-:W-:Y:S05]  /*0210*/  BRA `(.L_x_2) ;  /* 0x0000000000087947 */ /* 0x000fea0003800000 */
.L_x_3:
[----:B------:R-:W2:Y:S02]  /*0220*/  LDCU UR6, c[0x0][0x8a0] ;  /* 0x00011400ff0677ac */ /* 0x000ea40008000800 */
[----:B--2---:R-:W-:Y:S02]  /*0230*/  MOV R46, UR6 ;  /* 0x00000006002e7c02 */ /* 0x004fe40008000f00 */
.L_x_2:
[----:B------:R-:W-:Y:S01]  /*0240*/  IMAD.U32 R0, RZ, RZ, UR8 ;  /* 0x00000008ff007e24 */ /* 0x000fe2000f8e00ff */
[----:B------:R-:W-:Y:S04]  /*0250*/  BSSY.RECONVERGENT B0, `(.L_x_4) ;  /* 0x000000c000007945 */ /* 0x000fe80003800200 */
[C---:B------:R-:W-:Y:S02]  /*0260*/  ISETP.NE.OR P1, PT, R0.reuse, 0x1, !P5 ;  /* 0x000000010000780c */ /* 0x040fe40006f25670 */
[----:B------:R-:W-:-:S11]  /*0270*/  ISETP.NE.OR P0, PT, R0, 0x3, !P5 ;  /* 0x000000030000780c */ /* 0x000fd60006f05670 */
[----:B------:R-:W-:Y:S05]  /*0280*/  @P1 BRA `(.L_x_5) ;  /* 0x0000000000201947 */ /* 0x000fea0003800000 */
[----:B------:R-:W3:Y:S02]  /*0290*/  LDCU.64 UR6, c[0x0][0x348] ;  /* 0x00006900ff0677ac */ /* 0x000ee40008000a00 */
[----:B---3--:R-:W-:Y:S02]  /*02a0*/  UIADD3 UR10, UP1, UPT, UR6, 0x80, URZ ;  /* 0x00000080060a7890 */ /* 0x008fe4000ff3e0ff */
[----:B------:R-:W-:Y:S02]  /*02b0*/  UIADD3 UR6, UP0, UPT, UR6, 0x180, URZ ;  /* 0x0000018006067890 */ /* 0x000fe4000ff1e0ff */
[----:B------:R-:W-:Y:S02]  /*02c0*/  UIADD3.X UR11, UPT, UPT, URZ, UR7, URZ, UP1, !UPT ;  /* 0x00000007ff0b7290 */ /* 0x000fe40008ffe4ff */
[----:B------:R-:W-:-:S07]  /*02d0*/  UIADD3.X UR7, UPT, UPT, URZ, UR7, URZ, UP0, !UPT ;  /* 0x00000007ff077290 */ /* 0x000fce00087fe4ff */
[----:B------:R3:W-:Y:S02]  /*02e0*/  UTMACCTL.PF [UR10] ;  /* 0x000000000a0079b9 */ /* 0x0007e40008040000 */
[----:B------:R3:W-:Y:S02]  /*02f0*/  UTMACCTL.PF [UR6] ;  /* 0x00000000060079b9 */ /* 0x0007e40008040000 */
[----:B---3--:R-:W-:Y:S01]  /*0300*/  NOP ;  /* 0x0000000000007918 */ /* 0x008fe20000000000 */
.L_x_5:
[----:B------:R-:W-:Y:S05]  /*0310*/  BSYNC.RECONVERGENT B0 ;  /* 0x0000000000007941 */ /* 0x000fea0003800200 */
.L_x_4:
[----:B------:R-:W-:Y:S04]  /*0320*/  BSSY.RECONVERGENT B0, `(.L_x_6) ;  /* 0x000000a000007945 */ /* 0x000fe80003800200 */
        /* <DEDUP_REMOVED lines=9> */
.L_x_7:
[----:B------:R-:W-:Y:S05]  /*03c0*/  BSYNC.RECONVERGENT B0 ;  /* 0x0000000000007941 */ /* 0x000fea0003800200 */
.L_x_6:
[----:B------:R-:W3:Y:S01]  /*03d0*/  LDCU.64 UR6, c[0x0][0x888] ;  /* 0x00011100ff0677ac */ /* 0x000ee20008000a00 */
[----:B------:R-:W-:Y:S02]  /*03e0*/  UISETP.EQ.U32.AND UP1, UPT, UR4, URZ, UPT ;  /* 0x000000ff0400728c */ /* 0x000fe4000bf22070 */
[----:B------:R-:W-:Y:S02]  /*03f0*/  UPLOP3.LUT UP2, UPT, UPT, UPT, UPT, 0x80, 0x8 ;  /* 0x000000000008789c */ /* 0x000fe40003f4f070 */
[----:B---3--:R-:W-:-:S04]  /*0400*/  UISETP.NE.U32.AND UP0, UPT, UR6, URZ, UPT ;  /* 0x000000ff0600728c */ /* 0x008fc8000bf05070 */
[----:B------:R-:W-:-:S04]  /*0410*/  UISETP.NE.AND.EX UP0, UPT, UR7, URZ, UPT, UP0 ;  /* 0x000000ff0700728c */ /* 0x000fc8000bf05300 */
[----:B------:R-:W-:-:S04]  /*0420*/  UISETP.EQ.OR.EX UP3, UPT, UR5, URZ, !UP0, UP1 ;  /* 0x000000ff0500728c */ /* 0x000fc8000c762710 */
[----:B------:R-:W-:-:S05]  /*0430*/  UP2UR UR44, UPR, URZ, 0x8 ;  /* 0x00000008ff2c7883 */ /* 0x000fca0008000000 */
[----:B------:R-:W-:Y:S07]  /*0440*/  BRA.U !UP3, `(.L_x_8) ;  /* 0x000000010b207547 */ /* 0x000fee000b800000 */
[----:B------:R-:W-:Y:S01]  /*0450*/  UISETP.NE.U32.AND UP2, UPT, UR4, URZ, UPT ;  /* 0x000000ff0400728c */ /* 0x000fe2000bf45070 */
[----:B-----5:R-:W-:Y:S01]  /*0460*/  FSETP.NEU.AND P0, PT, R49, RZ, PT ;  /* 0x000000ff3100720b */ /* 0x020fe20003f0d000 */
[----:B------:R-:W-:Y:S02]  /*0470*/  USEL UR4, URZ, 0xffffffff, UP0 ;  /* 0xffffffffff047887 */ /* 0x000fe40008000000 */
[----:B------:R-:W-:-:S10]  /*0480*/  UISETP.NE.AND.EX UP2, UPT, UR5, URZ, UPT, UP2 ;  /* 0x000000ff0500728c */ /* 0x000fd4000bf45320 */
[----:B------:R-:W-:Y:S01]  /*0490*/  VOTEU.ANY UP1, P0 ;  /* 0x0000000000ff7886 */ /* 0x000fe20000020100 */
[----:B------:R-:W-:-:S04]  /*04a0*/  @!UP2 USEL UR4, URZ, 0xffffffff, UP1 ;  /* 0xffffffffff04a887 */ /* 0x000fc80008800000 */
[----:B------:R-:W-:-:S04]  /*04b0*/  ULOP3.LUT UR4, UR4, 0x1, URZ, 0xc0, !UPT ;  /* 0x0000000104047892 */ /* 0x000fc8000f8ec0ff */
[----:B------:R-:W-:-:S11]  /*04c0*/  UISETP.NE.U32.AND UP2, UPT, UR4, 0x1, UPT ;  /* 0x000000010400788c */ /* 0x000fd6000bf45070 */
.L_x_8:
[----:B-1----:R-:W1:Y:S01]  /*04d0*/  SHFL.IDX PT, R2, R104, RZ, 0x1f ;  /* 0x00001fff68027589 */ /* 0x002e6200000e0000 */
[----:B------:R-:W-:-:S04]  /*04e0*/  UISETP.NE.AND UP1, UPT, UR8, 0x2, UPT ;  /* 0x000000020800788c */ /* 0x000fc8000bf25270 */
[----:B------:R-:W-:Y:S01]  /*04f0*/  USEL UR13, URZ, 0x1, UP1 ;  /* 0x00000001ff0d7887 */ /* 0x000fe20008800000 */
[----:B-1----:R-:W-:-:S13]  /*0500*/  ISETP.NE.AND P0, PT, R2, RZ, PT ;  /* 0x000000ff0200720c */ /* 0x002fda0003f05270 */
[----:B------:R-:W-:Y:S05]  /*0510*/  @P0 BRA `(.L_x_9) ;  /* 0x0000000000500947 */ /* 0x000fea0003800000 */
[----:B------:R-:W1:Y:S01]  /*0520*/  S2UR UR5, SR_CgaCtaId ;  /* 0x00000000000579c3 */ /* 0x000e620000008800 */
[----:B------:R-:W-:Y:S01]  /*0530*/  UMOV UR6, 0x400 ;  /* 0x0000040000067882 */ /* 0x000fe20000000000 */
[----:B------:R-:W-:Y:S01]  /*0540*/  UMOV UR4, 0x1 ;  /* 0x0000000100047882 */ /* 0x000fe20000000000 */
[----:B------:R-:W-:Y:S01]  /*0550*/  ELECT P0, URZ, PT ;  /* 0x0000000000ff782f */ /* 0x000fe20003800000 */
[----:B-1----:R-:W-:Y:S02]  /*0560*/  ULEA UR5, UR5, UR6, 0x18 ;  /* 0x0000000605057291 */ /* 0x002fe4000f8ec0ff */
[----:B------:R-:W-:-:S04]  /*0570*/  UIADD3 UR6, UPT, UPT, -UR4, 0x100000, URZ ;  /* 0x0010000004067890 */ /* 0x000fc8000fffe1ff */
[----:B------:R-:W-:Y:S02]  /*0580*/  USHF.L.U32 UR7, UR6, 0xb, URZ ;  /* 0x0000000b06077899 */ /* 0x000fe400080006ff */
[----:B------:R-:W-:Y:S01]  /*0590*/  USHF.L.U32 UR6, UR6, 0x1, URZ ;  /* 0x0000000106067899 */ /* 0x000fe200080006ff */
[----:B------:R-:W1:Y:S11]  /*05a0*/  FENCE.VIEW.ASYNC.S ;  /* 0x00000000000073c6 */ /* 0x000e760000000000 */
[----:B-1----:R1:W3:Y:S01]  /*05b0*/  SYNCS.EXCH.64 URZ, [UR5], UR6 ;  /* 0x0000000605ff75b2 */ /* 0x0022e20008000100 */
[----:B------:R1:W4:Y:S01]  /*05c0*/  SYNCS.EXCH.64 URZ, [UR5+0x28], UR6 ;  /* 0x0000280605ff75b2 */ /* 0x0003220008000100 */
[----:B------:R1:W1:Y:S01]  /*05d0*/  SYNCS.EXCH.64 URZ, [UR5+0x8], UR6 ;  /* 0x0000080605ff75b2 */ /* 0x0002620008000100 */
[----:B------:R1:W1:Y:S01]  /*05e0*/  SYNCS.EXCH.64 URZ, [UR5+0x30], UR6 ;  /* 0x0000300605ff75b2 */ /* 0x0002620008000100 */
[----:B------:R1:W1:Y:S01]  /*05f0*/  SYNCS.EXCH.64 URZ, [UR5+0x10], UR6 ;  /* 0x0000100605ff75b2 */ /* 0x0002620008000100 */
[----:B------:R1:W1:Y:S01]  /*0600*/  SYNCS.EXCH.64 URZ, [UR5+0x38], UR6 ;  /* 0x0000380605ff75b2 */ /* 0x0002620008000100 */
[----:B------:R1:W1:Y:S01]  /*0610*/  SYNCS.EXCH.64 URZ, [UR5+0x18], UR6 ;  /* 0x0000180605ff75b2 */ /* 0x0002620008000100 */
[----:B------:R1:W1:Y:S01]  /*0620*/  SYNCS.EXCH.64 URZ, [UR5+0x40], UR6 ;  /* 0x0000400605ff75b2 */ /* 0x0002620008000100 */
[----:B------:R1:W1:Y:S01]  /*0630*/  SYNCS.EXCH.64 URZ, [UR5+0x20], UR6 ;  /* 0x0000200605ff75b2 */ /* 0x0002620008000100 */
[----:B------:R1:W1:Y:S01]  /*0640*/  SYNCS.EXCH.64 URZ, [UR5+0x48], UR6 ;  /* 0x0000480605ff75b2 */ /* 0x0002620008000100 */
[----:B------:R-:W-:Y:S01]  /*0650*/  NOP ;  /* 0x0000000000007918 */ /* 0x000fe20000000000 */
.L_x_9:
[----:B------:R-:W2:Y:S01]  /*0660*/  SHFL.IDX PT, R2, R104, RZ, 0x1f ;  /* 0x00001fff68027589 */ /* 0x000ea200000e0000 */
[----:B------:R-:W-:Y:S01]  /*0670*/  NOP ;  /* 0x0000000000007918 */ /* 0x000fe20000000000 */
[----:B--2---:R-:W-:-:S13]  /*0680*/  ISETP.NE.AND P0, PT, R2, 0x1, PT ;  /* 0x000000010200780c */ /* 0x004fda0003f05270 */
[----:B------:R-:W-:Y:S05]  /*0690*/  @P0 BRA `(.L_x_10) ;  /* 0x0000000000400947 */ /* 0x000fea0003800000 */
[----:B-1----:R-:W1:Y:S01]  /*06a0*/  S2UR UR6, SR_CgaCtaId ;  /* 0x00000000000679c3 */ /* 0x002e620000008800 */
[----:B------:R-:W-:Y:S01]  /*06b0*/  UMOV UR7, 0x400 ;  /* 0x0000040000077882 */ /* 0x000fe20000000000 */
[----:B------:R-:W-:Y:S01]  /*06c0*/  UMOV UR5, 0x20 ;  /* 0x0000002000057882 */ /* 0x000fe20000000000 */
[----:B------:R-:W-:Y:S01]  /*06d0*/  UMOV UR4, 0x80 ;  /* 0x0000008000047882 */ /* 0x000fe20000000000 */
[----:B------:R-:W-:-:S04]  /*06e0*/  UIADD3 UR10, UPT, UPT, -UR5, 0x100000, URZ ;  /* 0x00100000050a7890 */ /* 0x000fc8000fffe1ff */
[----:B------:R-:W-:Y:S02]  /*06f0*/  USHF.L.U32 UR11, UR10, 0xb, URZ ;  /* 0x0000000b0a0b7899 */ /* 0x000fe400080006ff */
[----:B------:R-:W-:Y:S02]  /*0700*/  USHF.L.U32 UR10, UR10, 0x1, URZ ;  /* 0x000000010a0a7899 */ /* 0x000fe400080006ff */
[----:B------:R-:W-:-:S04]  /*0710*/  UIADD3 UR4, UPT, UPT, -UR4, 0x100000, URZ ;  /* 0x0010000004047890 */ /* 0x000fc8000fffe1ff */
[----:B------:R-:W-:Y:S02]  /*0720*/  USHF.L.U32 UR5, UR4, 0xb, URZ ;  /* 0x0000000b04057899 */ /* 0x000fe400080006ff */
[----:B------:R-:W-:Y:S01]  /*0730*/  USHF.L.U32 UR4, UR4, 0x1, URZ ;  /* 0x0000000104047899 */ /* 0x000fe200080006ff */
[----:B------:R-:W-:Y:S01]  /*0740*/  ELECT P0, URZ, PT ;  /* 0x0000000000ff782f */ /* 0x000fe20003800000 */
[----:B-1----:R-:W-:Y:S01]  /*0750*/  ULEA UR6, UR6, UR7, 0x18 ;  /* 0x0000000706067291 */ /* 0x002fe2000f8ec0ff */
[----:B------:R-:W1:Y:S11]  /*0760*/  FENCE.VIEW.ASYNC.S ;  /* 0x00000000000073c6 */ /* 0x000e760000000000 */
[----:B-1----:R2:W1:Y:S01]  /*0770*/  SYNCS.EXCH.64 URZ, [UR6+0x50], UR10 ;  /* 0x0000500a06ff75b2 */ /* 0x0024620008000100 */
[----:B------:R2:W1:Y:S02]  /*0780*/  SYNCS.EXCH.64 URZ, [UR6+0x58], UR4 ;  /* 0x0000580406ff75b2 */ /* 0x0004640008000100 */
[----:B--2---:R-:W-:Y:S01]  /*0790*/  NOP ;  /* 0x0000000000007918 */ /* 0x004fe20000000000 */
.L_x_10:
[----:B------:R-:W2:Y:S01]  /*07a0*/  SHFL.IDX PT, R2, R104, RZ, 0x1f ;  /* 0x00001fff68027589 */ /* 0x000ea200000e0000 */
[----:B------:R-:W-:Y:S01]  /*07b0*/  NOP ;  /* 0x0000000000007918 */ /* 0x000fe20000000000 */
[----:B--2---:R-:W-:-:S13]  /*07c0*/  ISETP.NE.AND P0, PT, R2, 0x3, PT ;  /* 0x000000030200780c */ /* 0x004fda0003f05270 */
[----:B------:R-:W-:Y:S05]  /*07d0*/  @P0 BRA `(.L_x_11) ;  /* 0x0000000000300947 */ /* 0x000fea0003800000 */
[----:B-1----:R-:W1:Y:S01]  /*07e0*/  S2UR UR5, SR_CgaCtaId ;  /* 0x00000000000579c3 */ /* 0x002e620000008800 */
        /* <DEDUP_REMOVED lines=8> */
[----:B-1----:R2:W1:Y:S01]  /*0870*/  SYNCS.EXCH.64 URZ, [UR5+0x60], UR6 ;  /* 0x0000600605ff75b2 */ /* 0x0024620008000100 */
[----:B------:R2:W1:Y:S02]  /*0880*/  SYNCS.EXCH.64 URZ, [UR5+0x68], UR6 ;  /* 0x0000680605ff75b2 */ /* 0x0004640008000100 */
[----:B--2---:R-:W-:Y:S01]  /*0890*/  NOP ;  /* 0x0000000000007918 */ /* 0x004fe20000000000 */
.L_x_11:
[----:B------:R-:W2:Y:S01]  /*08a0*/  SHFL.IDX PT, R2, R104, RZ, 0x1f ;  /* 0x00001fff68027589 */ /* 0x000ea200000e0000 */
[----:B------:R-:W-:Y:S01]  /*08b0*/  NOP ;  /* 0x0000000000007918 */ /* 0x000fe20000000000 */
[----:B--2---:R-:W-:-:S13]  /*08c0*/  ISETP.NE.AND P0, PT, R2, 0x4, PT ;  /* 0x000000040200780c */ /* 0x004fda0003f05270 */
[----:B------:R-:W-:Y:S05]  /*08d0*/  @P0 BRA `(.L_x_12) ;  /* 0x00000000004c0947 */ /* 0x000fea0003800000 */
[----:B-1----:R-:W1:Y:S01]  /*08e0*/  S2UR UR5, SR_CgaCtaId ;  /* 0x00000000000579c3 */ /* 0x002e620000008800 */
[----:B------:R-:W-:Y:S01]  /*08f0*/  UMOV UR7, 0x100 ;  /* 0x0000010000077882 */ /* 0x000fe20000000000 */
[----:B------:R-:W-:Y:S01]  /*0900*/  UMOV UR6, 0x400 ;  /* 0x0000040000067882 */ /* 0x000fe20000000000 */
[----:B------:R-:W-:Y:S01]  /*0910*/  USEL UR7, UR7, 0xe0, UP2 ;  /* 0x000000e007077887 */ /* 0x000fe20009000000 */
[----:B------:R-:W-:Y:S01]  /*0920*/  UMOV UR4, 0x1 ;  /* 0x0000000100047882 */ /* 0x000fe20000000000 */
[----:B------:R-:W-:Y:S01]  /*0930*/  ELECT P0, URZ, PT ;  /* 0x0000000000ff782f */ /* 0x000fe20003800000 */
[----:B------:R-:W-:-:S04]  /*0940*/  UIADD3 UR10, UPT, UPT, -UR4, 0x100000, URZ ;  /* 0x00100000040a7890 */ /* 0x000fc8000fffe1ff */
[----:B------:R-:W-:Y:S02]  /*0950*/  USHF.L.U32 UR11, UR10, 0xb, URZ ;  /* 0x0000000b0a0b7899 */ /* 0x000fe400080006ff */
[----:B------:R-:W-:Y:S02]  /*0960*/  USHF.L.U32 UR10, UR10, 0x1, URZ ;  /* 0x000000010a0a7899 */ /* 0x000fe400080006ff */
[----:B-1----:R-:W-:Y:S02]  /*0970*/  ULEA UR5, UR5, UR6, 0x18 ;  /* 0x0000000605057291 */ /* 0x002fe4000f8ec0ff */
[----:B------:R-:W-:-:S04]  /*0980*/  UIADD3 UR6, UPT, UPT, -UR7, 0x100000, URZ ;  /* 0x0010000007067890 */ /* 0x000fc8000fffe1ff */
[----:B------:R-:W-:Y:S02]  /*0990*/  USHF.L.U32 UR7, UR6, 0xb, URZ ;  /* 0x0000000b06077899 */ /* 0x000fe400080006ff */
[----:B------:R-:W-:Y:S01]  /*09a0*/  USHF.L.U32 UR6, UR6, 0x1, URZ ;  /* 0x0000000106067899 */ /* 0x000fe200080006ff */
[----:B------:R-:W1:Y:S03]  /*09b0*/  FENCE.VIEW.ASYNC.S ;  /* 0x00000000000073c6 */ /* 0x000e660000000000 */
[----:B-1----:R2:W1:Y:S08]  /*09c0*/  SYNCS.EXCH.64 URZ, [UR5+0x70], UR10 ;  /* 0x0000700a05ff75b2 */ /* 0x0024700008000100 */
[----:B------:R2:W1:Y:S01]  /*09d0*/  SYNCS.EXCH.64 URZ, [UR5+0x80], UR6 ;  /* 0x0000800605ff75b2 */ /* 0x0004620008000100 */
[----:B------:R2:W1:Y:S01]  /*09e0*/  SYNCS.EXCH.64 URZ, [UR5+0x78], UR10 ;  /* 0x0000780a05ff75b2 */ /* 0x0004620008000100 */
[----:B------:R2:W1:Y:S02]  /*09f0*/  SYNCS.EXCH.64 URZ, [UR5+0x88], UR6 ;  /* 0x0000880605ff75b2 */ /* 0x0004640008000100 */
[----:B--2---:R-:W-:Y:S01]  /*0a00*/  NOP ;  /* 0x0000000000007918 */ /* 0x004fe20000000000 */
.L_x_12:
        /* <DEDUP_REMOVED lines=18> */
[----:B------:R2:W1:Y:S01]  /*0b30*/  SYNCS.EXCH.64 URZ, [UR6+0xb0], UR4 ;  /* 0x0000b00406ff75b2 */ /* 0x0004620008000100 */
[----:B------:R2:W1:Y:S01]  /*0b40*/  SYNCS.EXCH.64 URZ, [UR6+0x98], UR10 ;  /* 0x0000980a06ff75b2 */ /* 0x0004620008000100 */
[----:B------:R2:W1:Y:S01]  /*0b50*/  SYNCS.EXCH.64 URZ, [UR6+0xb8], UR4 ;  /* 0x0000b80406ff75b2 */ /* 0x0004620008000100 */
[----:B------:R2:W1:Y:S01]  /*0b60*/  SYNCS.EXCH.64 URZ, [UR6+0xa0], UR10 ;  /* 0x0000a00a06ff75b2 */ /* 0x0004620008000100 */
[----:B------:R2:W1:Y:S01]  /*0b70*/  SYNCS.EXCH.64 URZ, [UR6+0xc0], UR4 ;  /* 0x0000c00406ff75b2 */ /* 0x0004620008000100 */
[----:B------:R2:W1:Y:S01]  /*0b80*/  SYNCS.EXCH.64 URZ, [UR6+0xa8], UR10 ;  /* 0x0000a80a06ff75b2 */ /* 0x0004620008000100 */
[----:B------:R2:W1:Y:S02]  /*0b90*/  SYNCS.EXCH.64 URZ, [UR6+0xc8], UR4 ;  /* 0x0000c80406ff75b2 */ /* 0x0004640008000100 */
[----:B--2---:R-:W-:Y:S01]  /*0ba0*/  NOP ;  /* 0x0000000000007918 */ /* 0x004fe20000000000 */
.L_x_13:
        /* <DEDUP_REMOVED lines=14> */
[----:B------:R2:W1:Y:S01]  /*0c90*/  SYNCS.EXCH.64 URZ, [UR5+0xe0], UR6 ;  /* 0x0000e00605ff75b2 */ /* 0x0004620008000100 */
[----:B------:R2:W1:Y:S01]  /*0ca0*/  SYNCS.EXCH.64 URZ, [UR5+0xd8], UR6 ;  /* 0x0000d80605ff75b2 */ /* 0x0004620008000100 */
[----:B------:R2:W1:Y:S02]  /*0cb0*/  SYNCS.EXCH.64 URZ, [UR5+0xe8], UR6 ;  /* 0x0000e80605ff75b2 */ /* 0x0004640008000100 */
[----:B--2---:R-:W-:Y:S01]  /*0cc0*/  NOP ;  /* 0x0000000000007918 */ /* 0x004fe20000000000 */
.L_x_14:
[----:B-1----:R-:W1:Y:S01]  /*0cd0*/  S2UR UR5, SR_CTAID.X ;  /* 0x00000000000579c3 */ /* 0x002e620000002500 */
[----:B------:R-:W-:-:S05]  /*0ce0*/  CS2R.32 R97, SR_CgaSize ;  /* 0x0000000000617805 */ /* 0x000fca0000008a00 */
[----:B------:R-:W-:-:S05]  /*0cf0*/  IMAD R97, R97, -0xa0, RZ ;  /* 0xffffff6061617824 */ /* 0x000fca00078e02ff */
[----:B------:R-:W-:-:S14]  /*0d00*/  R2UR UR7, R97 ;  /* 0x00000000610772ca */ /* 0x000fdc00000e0000 */
[----:B------:R-:W2:Y:S01]  /*0d10*/  LDCU UR7, c[0x0][UR7+0x2b0] ;  /* 0x00005600070777ac */ /* 0x000ea20008000800 */
[----:B------:R-:W-:Y:S01]  /*0d20*/  NOP ;  /* 0x0000000000007918 */ /* 0x000fe20000000000 */
[----:B------:R-:W-:-:S05]  /*0d30*/  CS2R.32 R97, SR_CgaSize ;  /* 0x0000000000617805 */ /* 0x000fca0000008a00 */
[----:B------:R-:W-:-:S05]  /*0d40*/  IMAD R97, R97, -0xa0, RZ ;  /* 0xffffff6061617824 */ /* 0x000fca00078e02ff */
[----:B------:R-:W-:-:S14]  /*0d50*/  R2UR UR6, R97 ;  /* 0x00000000610672ca */ /* 0x000fdc00000e0000 */
[----:B------:R-:W3:Y:S01]  /*0d60*/  LDCU UR6, c[0x0][UR6+0x2b4] ;  /* 0x00005680060677ac */ /* 0x000ee20008000800 */
[----:B------:R-:W4:Y:S08]  /*0d70*/  S2UR UR4, SR_CTAID.Y ;  /* 0x00000000000479c3 */ /* 0x000f300000002600 */
[----:B------:R-:W3:Y:S01]  /*0d80*/  LDC R9, c[0x0][0xb24] ;  /* 0x0002c900ff097b82 */ /* 0x000ee20000000800 */
[----:B-1----:R-:W-:-:S02]  /*0d90*/  I2FP.F32.U32 R5, UR5 ;  /* 0x0000000500057c45 */ /* 0x002fc40008201000 */
[----:B------:R-:W-:-:S05]  /*0da0*/  CS2R.32 R3, SR_CgaSize ;  /* 0x0000000000037805 */ /* 0x000fca0000008a00 */
[----:B------:R-:W-:-:S06]  /*0db0*/  IMAD R3, R3, -0xa0, RZ ;  /* 0xffffff6003037824 */ /* 0x000fcc00078e02ff */
[----:B------:R-:W1:Y:S01]  /*0dc0*/  LDC R3, c[0x0][R3+0x2a0] ;  /* 0x0000a80003037b82 */ /* 0x000e620000000800 */
[----:B------:R-:W-:Y:S01]  /*0dd0*/  MOV R97, UR5 ;  /* 0x0000000500617c02 */ /* 0x000fe20008000f00 */
[----:B--2---:R-:W-:Y:S01]  /*0de0*/  FMUL R5, R5, UR7 ;  /* 0x0000000705057c20 */ /* 0x004fe20008400000 */
[----:B----4-:R-:W-:Y:S02]  /*0df0*/  I2FP.F32.U32 R4, UR4 ;  /* 0x0000000400047c45 */ /* 0x010fe40008201000 */
[----:B------:R-:W-:-:S05]  /*0e00*/  CS2R.32 R2, SR_CgaSize ;  /* 0x0000000000027805 */ /* 0x000fca0000008a00 */
[----:B------:R-:W-:-:S06]  /*0e10*/  IMAD R2, R2, -0xa0, RZ ;  /* 0xffffff6002027824 */ /* 0x000fcc00078e02ff */
[----:B------:R-:W2:Y:S01]  /*0e20*/  LDC R2, c[0x0][R2+0x2a4] ;  /* 0x0000a90002027b82 */ /* 0x000ea20000000800 */
[----:B------:R-:W4:Y:S01]  /*0e30*/  F2I.U32.TRUNC.NTZ R90, R5 ;  /* 0x00000005005a7305 */ /* 0x000f22000020f000 */
[----:B------:R-:W-:Y:S01]  /*0e40*/  MOV R91, UR4 ;  /* 0x00000004005b7c02 */ /* 0x000fe20008000f00 */
[----:B---3--:R-:W-:-:S05]  /*0e50*/  FMUL R4, R4, UR6 ;  /* 0x0000000604047c20 */ /* 0x008fca0008400000 */
[----:B------:R-:W-:Y:S01]  /*0e60*/  BAR.SYNC.DEFER_BLOCKING 0x0 ;  /* 0x0000000000007b1d */ /* 0x000fe20000010000 */
[----:B------:R-:W-:-:S05]  /*0e70*/  ISETP.GE.AND P0, PT, R9, 0x1, PT ;  /* 0x000000010900780c */ /* 0x000fca0003f06270 */
[----:B------:R-:W3:Y:S02]  /*0e80*/  F2I.U32.TRUNC.NTZ R79, R4 ;  /* 0x00000004004f7305 */ /* 0x000ee4000020f000 */
[----:B------:R-:W2:Y:S01]  /*0e90*/  S2UR UR36, SR_CTAID.Z ;  /* 0x00000000002479c3 */ /* 0x000ea20000002700 */
[----:B----4-:R-:W-:-:S05]  /*0ea0*/  IADD3 R90, PT, PT, -R90, RZ, RZ ;  /* 0x000000ff5a5a7210 */ /* 0x010fca0007ffe1ff */
[----:B-1----:R-:W-:Y:S01]  /*0eb0*/  IMAD R90, R3, R90, UR5 ;  /* 0x00000005035a7e24 */ /* 0x002fe2000f8e025a */
[----:B---3--:R-:W-:-:S05]  /*0ec0*/  IADD3 R79, PT, PT, -R79, RZ, RZ ;  /* 0x000000ff4f4f7210 */ /* 0x008fca0007ffe1ff */
[----:B--2---:R-:W-:Y:S01]  /*0ed0*/  IMAD R79, R2, R79, UR4 ;  /* 0x00000004024f7e24 */ /* 0x004fe2000f8e024f */
[----:B------:R-:W-:Y:S06]  /*0ee0*/  @!P0 BRA `(.L_x_15) ;  /* 0x0000000000b88947 */ /* 0x000fec0003800000 */
[----:B------:R-:W1:Y:S01]  /*0ef0*/  LDC.64 R4, c[0x0][0xb18] ;  /* 0x0002c600ff047b82 */ /* 0x000e620000000a00 */
[----:B------:R-:W-:-:S07]  /*0f00*/  ISETP.NE.AND P0, PT, R9, 0x1, PT ;  /* 0x000000010900780c */ /* 0x000fce0003f05270 */
[----:B------:R-:W2:Y:S08]  /*0f10*/  LDC R10, c[0x0][0xb0c] ;  /* 0x0002c300ff0a7b82 */ /* 0x000eb00000000800 */
[----:B------:R-:W3:Y:S08]  /*0f20*/  LDC R11, c[0x0][0x370] ;  /* 0x0000dc00ff0b7b82 */ /* 0x000ef00000000800 */
[----:B------:R-:W4:Y:S01]  /*0f30*/  LDC R12, c[0x0][0x374] ;  /* 0x0000dd00ff0c7b82 */ /* 0x000f220000000800 */
[----:B-1----:R-:W-:-:S07]  /*0f40*/  ISETP.NE.AND P1, PT, R4, 0x1, PT ;  /* 0x000000010400780c */ /* 0x002fce0003f25270 */
[----:B------:R-:W3:Y:S01]  /*0f50*/  LDC.64 R6, c[0x0][0xb10] ;  /* 0x0002c400ff067b82 */ /* 0x000ee20000000a00 */
[----:B--2---:R-:W-:-:S07]  /*0f60*/  ISETP.NE.AND P2, PT, R10, 0x1, PT ;  /* 0x000000010a00780c */ /* 0x004fce0003f45270 */
[----:B------:R-:W1:Y:S08]  /*0f70*/  LDC R8, c[0x0][0xb20] ;  /* 0x0002c800ff087b82 */ /* 0x000e700000000800 */
[----:B------:R-:W2:Y:S01]  /*0f80*/  LDC.64 R2, c[0x0][0xb28] ;  /* 0x0002ca00ff027b82 */ /* 0x000ea20000000a00 */
[----:B----4-:R-:W-:-:S04]  /*0f90*/  IMAD.HI.U32 R13, R12, R5, RZ ;  /* 0x000000050c0d7227 */ /* 0x010fc800078e00ff */
[----:B------:R-:W-:-:S04]  /*0fa0*/  IMAD.HI.U32 R5, R91, R5, RZ ;  /* 0x000000055b057227 */ /* 0x000fc800078e00ff */
[----:B---3--:R-:W-:-:S04]  /*0fb0*/  IMAD.HI.U32 R14, R11, R6, RZ ;  /* 0x000000060b0e7227 */ /* 0x008fc800078e00ff */
[----:B------:R-:W-:Y:S01]  /*0fc0*/  IMAD.HI.U32 R16, R97, R6, RZ ;  /* 0x0000000661107227 */ /* 0x000fe200078e00ff */
[-C--:B------:R-:W-:Y:S02]  /*0fd0*/  @P2 SHF.R.U32.HI R11, RZ, R7.reuse, R14 ;  /* 0x00000007ff0b2219 */ /* 0x080fe4000001160e */
[-C--:B-1----:R-:W-:Y:S02]  /*0fe0*/  @P1 SHF.R.U32.HI R12, RZ, R8.reuse, R13 ;  /* 0x00000008ff0c1219 */ /* 0x082fe4000001160d */
[----:B------:R-:W-:Y:S02]  /*0ff0*/  SHF.R.U32.HI R8, RZ, R8, R5 ;  /* 0x00000008ff087219 */ /* 0x000fe40000011605 */
[----:B------:R-:W-:Y:S02]  /*1000*/  SHF.R.U32.HI R16, RZ, R7, R16 ;  /* 0x00000007ff107219 */ /* 0x000fe40000011610 */
[----:B------:R-:W-:Y:S01]  /*1010*/  SEL R5, R91, R8, !P1 ;  /* 0x000000085b057207 */ /* 0x000fe20004800000 */
[----:B--2---:R-:W-:Y:S01]  /*1020*/  IMAD.HI.U32 R14, R12, R2, RZ ;  /* 0x000000020c0e7227 */ /* 0x004fe200078e00ff */
[----:B------:R-:W-:-:S03]  /*1030*/  SEL R7, R97, R16, !P2 ;  /* 0x0000001061077207 */ /* 0x000fc60005000000 */
[----:B------:R-:W-:Y:S01]  /*1040*/  IMAD.HI.U32 R6, R11, R2, RZ ;  /* 0x000000020b067227 */ /* 0x000fe200078e00ff */
[----:B------:R-:W-:-:S04]  /*1050*/  @P0 SHF.R.U32.HI R12, RZ, R3, R14 ;  /* 0x00000003ff0c0219 */ /* 0x000fc8000001160e */
[----:B------:R-:W-:Y:S01]  /*1060*/  @P0 SHF.R.U32.HI R11, RZ, R3, R6 ;  /* 0x00000003ff0b0219 */ /* 0x000fe20000011606 */
[----:B------:R-:W-:-:S04]  /*1070*/  IMAD R12, R12, R9, RZ ;  /* 0x000000090c0c7224 */ /* 0x000fc800078e02ff */
[----:B------:R-:W-:Y:S01]  /*1080*/  IMAD R6, R11, R9, RZ ;  /* 0x000000090b067224 */ /* 0x000fe200078e02ff */
[----:B------:R-:W-:-:S04]  /*1090*/  ISETP.GE.AND P1, PT, R5, R12, PT ;  /* 0x0000000c0500720c */ /* 0x000fc80003f26270 */
[----:B------:R-:W-:Y:S01]  /*10a0*/  ISETP.GE.OR P1, PT, R7, R6, P1 ;  /* 0x000000060700720c */ /* 0x000fe20000f26670 */
[----:B------:R-:W-:-:S05]  /*10b0*/  IMAD.HI.U32 R6, R5, R2, RZ ;  /* 0x0000000205067227 */ /* 0x000fca00078e00ff */
[----:B------:R-:W-:-:S04]  /*10c0*/  SHF.R.U32.HI R6, RZ, R3, R6 ;  /* 0x00000003ff067219 */ /* 0x000fc80000011606 */
[----:B------:R-:W-:-:S03]  /*10d0*/  SEL R6, R5, R6, !P0 ;  /* 0x0000000605067207 */ /* 0x000fc60004000000 */
[----:B------:R-:W-:Y:S01]  /*10e0*/  @!P1 IMAD.HI.U32 R8, R7, R2, RZ ;  /* 0x0000000207089227 */ /* 0x000fe200078e00ff */
[----:B------:R-:W-:-:S04]  /*10f0*/  IADD3 R2, PT, PT, -R6, RZ, RZ ;  /* 0x000000ff06027210 */ /* 0x000fc80007ffe1ff */
[----:B------:R-:W-:Y:S01]  /*1100*/  @!P1 SHF.R.U32.HI R8, RZ, R3, R8 ;  /* 0x00000003ff089219 */ /* 0x000fe20000011608 */
[----:B------:R-:W-:-:S03]  /*1110*/  IMAD R2, R9, R2, R5 ;  /* 0x0000000209027224 */ /* 0x000fc600078e0205 */
[----:B------:R-:W-:Y:S02]  /*1120*/  @!P1 SEL R3, R7, R8, !P0 ;  /* 0x0000000807039207 */ /* 0x000fe40004000000 */
[----:B------:R-:W-:-:S03]  /*1130*/  IADD3 R8, PT, PT, -R5, RZ, RZ ;  /* 0x000000ff05087210 */ /* 0x000fc60007ffe1ff */
[--C-:B------:R-:W-:Y:S02]  /*1140*/  @!P1 IMAD.IADD R6, R6, 0x1, -R3.reuse ;  /* 0x0000000106069824 */ /* 0x100fe400078e0a03 */
[----:B------:R-:W-:Y:S01]  /*1150*/  @!P1 IMAD R3, R2, R11, R3 ;  /* 0x0000000b02039224 */ /* 0x000fe200078e0203 */
[----:B------:R-:W-:Y:S01]  /*1160*/  IADD3 R2, PT, PT, -R7, RZ, RZ ;  /* 0x000000ff07027210 */ /* 0x000fe20007ffe1ff */
[----:B------:R-:W-:Y:S02]  /*1170*/  @!P1 IMAD R5, R6, R9, R7 ;  /* 0x0000000906059224 */ /* 0x000fe400078e0207 */
[----:B------:R-:W-:Y:S02]  /*1180*/  IMAD R8, R4, R8, R91 ;  /* 0x0000000804087224 */ /* 0x000fe400078e025b */
[----:B------:R-:W-:Y:S02]  /*1190*/  @!P1 IMAD.MOV.U32 R7, RZ, RZ, R3 ;  /* 0x000000ffff079224 */ /* 0x000fe400078e0003 */
[----:B------:R-:W-:-:S02]  /*11a0*/  IMAD R2, R10, R2, R97 ;  /* 0x000000020a027224 */ /* 0x000fc400078e0261 */
[----:B------:R-:W-:Y:S02]  /*11b0*/  IMAD R91, R5, R4, R8 ;  /* 0x00000004055b7224 */ /* 0x000fe400078e0208 */
[----:B------:R-:W-:Y:S02]  /*11c0*/  IMAD R97, R7, R10, R2 ;  /* 0x0000000a07617224 */ /* 0x000fe400078e0202 */
.L_x_15:
[----:B------:R-:W1:Y:S01]  /*11d0*/  LDCU UR4, c[0x0][0xb30] ;  /* 0x00016600ff0477ac */ /* 0x000e620008000800 */
[----:B------:R-:W2:Y:S08]  /*11e0*/  S2UR UR37, SR_CgaCtaId ;  /* 0x00000000002579c3 */ /* 0x000eb00000008800 */
[----:B------:R-:W3:Y:S01]  /*11f0*/  LDC R40, c[0x0][0xb24] ;  /* 0x0002c900ff287b82 */ /* 0x000ee20000000800 */
[----:B-1----:R-:W-:-:S09]  /*1200*/  UISETP.NE.AND UP1, UPT, UR4, 0x1, UPT ;  /* 0x000000010400788c */ /* 0x002fd2000bf25270 */
[----:B--2---:R-:W-:Y:S05]  /*1210*/  BRA.U UP1, `(.L_x_16) ;  /* 0x0000000101407547 */ /* 0x004fea000b800000 */
[----:B------:R-:W1:Y:S08]  /*1220*/  LDC.64 R4, c[0x0][0xb10] ;  /* 0x0002c400ff047b82 */ /* 0x000e700000000a00 */
[----:B------:R-:W2:Y:S08]  /*1230*/  LDC.64 R2, c[0x0][0xb18] ;  /* 0x0002c600ff027b82 */ /* 0x000eb00000000a00 */
[----:B------:R-:W4:Y:S08]  /*1240*/  LDC R6, c[0x0][0xb20] ;  /* 0x0002c800ff067b82 */ /* 0x000f300000000800 */
[----:B------:R-:W3:Y:S01]  /*1250*/  LDC R8, c[0x0][0xb0c] ;  /* 0x0002c300ff087b82 */ /* 0x000ee20000000800 */
[----:B-1----:R-:W-:-:S05]  /*1260*/  IMAD.HI.U32 R4, R97, R4, RZ ;  /* 0x0000000461047227 */ /* 0x002fca00078e00ff */
[----:B------:R-:W-:Y:S01]  /*1270*/  SHF.R.U32.HI R4, RZ, R5, R4 ;  /* 0x00000005ff047219 */ /* 0x000fe20000011604 */
[----:B--2---:R-:W-:Y:S01]  /*1280*/  IMAD.HI.U32 R3, R91, R3, RZ ;  /* 0x000000035b037227 */ /* 0x004fe200078e00ff */
[----:B------:R-:W-:-:S04]  /*1290*/  ISETP.NE.AND P0, PT, R2, 0x1, PT ;  /* 0x000000010200780c */ /* 0x000fc80003f05270 */
[----:B----4-:R-:W-:-:S04]  /*12a0*/  SHF.R.U32.HI R6, RZ, R6, R3 ;  /* 0x00000006ff067219 */ /* 0x010fc80000011603 */
[----:B------:R-:W-:Y:S02]  /*12b0*/  SEL R3, R91, R6, !P0 ;  /* 0x000000065b037207 */ /* 0x000fe40004000000 */
[----:B---3--:R-:W-:-:S04]  /*12c0*/  ISETP.NE.AND P1, PT, R8, 0x1, PT ;  /* 0x000000010800780c */ /* 0x008fc80003f25270 */
[----:B------:R-:W-:-:S05]  /*12d0*/  SEL R4, R97, R4, !P1 ;  /* 0x0000000461047207 */ /* 0x000fca0004800000 */
[----:B------:R-:W-:Y:S02]  /*12e0*/  IMAD.IADD R5, R3, 0x1, -R4 ;  /* 0x0000000103057824 */ /* 0x000fe400078e0a04 */
[----:B------:R-:W-:Y:S02]  /*12f0*/  IMAD.IADD R3, R4, 0x1, -R3 ;  /* 0x0000000104037824 */ /* 0x000fe400078e0a03 */
[----:B------:R-:W-:Y:S02]  /*1300*/  IMAD R97, R5, R8, R97 ;  /* 0x0000000805617224 */ /* 0x000fe400078e0261 */
[----:B------:R-:W-:-:S07]  /*1310*/  IMAD R91, R3, R2, R91 ;  /* 0x00000002035b7224 */ /* 0x000fce00078e025b */
.L_x_16:
[----:B------:R-:W-:Y:S01]  /*1320*/  BAR.SYNC.DEFER_BLOCKING 0x0 ;  /* 0x0000000000007b1d */ /* 0x000fe20000010000 */
[----:B------:R-:W-:Y:S01]  /*1330*/  UISETP.NE.AND UP1, UPT, UR8, 0x2, UPT ;  /* 0x000000020800788c */ /* 0x000fe2000bf25270 */
[----:B------:R-:W-:Y:S02]  /*1340*/  ISETP.NE.OR P5, PT, R0, 0x2, !P5 ;  /* 0x000000020000780c */ /* 0x000fe40006fa5670 */
[----:B------:R-:W-:-:S06]  /*1350*/  LOP3.LUT R2, R102, 0x1f, RZ, 0xc0, !PT ;  /* 0x0000001f66027812 */ /* 0x000fcc00078ec0ff */
[----:B------:R-:W-:Y:S05]  /*1360*/  BRA.U UP1, `(.L_x_17) ;  /* 0x0000001101d87547 */ /* 0x000fea000b800000 */
[----:B------:R-:W1:Y:S01]  /*1370*/  LDCU UR13, c[0x0][0x38c] ;  /* 0x00007180ff0d77ac */ /* 0x000e620008000800 */
[----:B------:R-:W2:Y:S01]  /*1380*/  LDC R9, c[0x0][0x370] ;  /* 0x0000dc00ff097b82 */ /* 0x000ea20000000800 */
[----:B------:R-:W-:Y:S01]  /*1390*/  PLOP3.LUT P1, PT, PT, PT, UP2, 0x80, 0x8 ;  /* 0x000000000008781c */ /* 0x000fe20003f2f028 */
[----:B------:R-:W-:Y:S01]  /*13a0*/  IMAD.MOV.U32 R15, RZ, RZ, 0x1 ;  /* 0x00000001ff0f7424 */ /* 0x000fe200078e00ff */
[----:B------:R-:W-:Y:S01]  /*13b0*/  ISETP.EQ.OR P4, PT, R2, RZ, P5 ;  /* 0x000000ff0200720c */ /* 0x000fe20002f82670 */
[----:B------:R-:W-:Y:S01]  /*13c0*/  IMAD.MOV.U32 R14, RZ, RZ, RZ ;  /* 0x000000ffff0e7224 */ /* 0x000fe200078e00ff */
[----:B------:R-:W-:Y:S02]  /*13d0*/  PLOP3.LUT P1, PT, P1, PT, PT, 0x8, 0x80 ;  /* 0x000000000080781c */ /* 0x000fe40000f2e170 */
[----:B------:R-:W-:Y:S01]  /*13e0*/  CS2R R12, SRZ ;  /* 0x00000000000c7805 */ /* 0x000fe2000001ff00 */
[----:B------:R-:W-:Y:S01]  /*13f0*/  IMAD.MOV.U32 R10, RZ, RZ, 0x1 ;  /* 0x00000001ff0a7424 */ /* 0x000fe200078e00ff */
[----:B------:R-:W4:Y:S01]  /*1400*/  LDC R0, c[0x0][0x374] ;  /* 0x0000dd00ff007b82 */ /* 0x000f220000000800 */
[----:B------:R-:W2:Y:S01]  /*1410*/  LDCU.64 UR22, c[0x0][0x348] ;  /* 0x00006900ff1677ac */ /* 0x000ea20008000a00 */
[----:B------:R-:W-:Y:S01]  /*1420*/  UMOV UR6, URZ ;  /* 0x000000ff00067c82 */ /* 0x000fe20008000000 */
[----:B-1----:R-:W-:-:S04]  /*1430*/  UIADD3 UR5, UPT, UPT, UR13, 0xff, URZ ;  /* 0x000000ff0d057890 */ /* 0x002fc8000fffe0ff */
[----:B------:R-:W-:-:S04]  /*1440*/  USHF.R.S32.HI UR4, URZ, 0x1f, UR5 ;  /* 0x0000001fff047899 */ /* 0x000fc80008011405 */
[----:B------:R-:W-:-:S04]  /*1450*/  ULEA.HI UR4, UR4, UR5, URZ, 0x8 ;  /* 0x0000000504047291 */ /* 0x000fc8000f8f40ff */
[----:B------:R-:W-:Y:S02]  /*1460*/  USHF.R.S32.HI UR15, URZ, 0x8, UR4 ;  /* 0x00000008ff0f7899 */ /* 0x000fe40008011404 */
[----:B------:R-:W-:Y:S02]  /*1470*/  UIADD3 UR4, UPT, UPT, UR13, -0x1, URZ ;  /* 0xffffffff0d047890 */ /* 0x000fe4000fffe0ff */
[----:B------:R-:W-:Y:S02]  /*1480*/  UISETP.LT.U32.AND UP0, UPT, UR15, 0x5, UPT ;  /* 0x000000050f00788c */ /* 0x000fe4000bf01070 */
[----:B------:R-:W-:Y:S02]  /*1490*/  UISETP.GE.U32.AND UP1, UPT, UR4, -0x1ff, UPT ;  /* 0xfffffe010400788c */ /* 0x000fe4000bf26070 */
[----:B------:R-:W-:Y:S02]  /*14a0*/  USEL UR14, UR15, 0x5, UP0 ;  /* 0x000000050f0e7887 */ /* 0x000fe40008000000 */
[----:B------:R-:W-:-:S02]  /*14b0*/  UIADD3 UR13, UPT, UPT, UR13, 0x1fe, URZ ;  /* 0x000001fe0d0d7890 */ /* 0x000fc4000fffe0ff */
[----:B------:R-:W-:Y:S02]  /*14c0*/  UIADD3 UR5, UPT, UPT, UR14, -0x1, URZ ;  /* 0xffffffff0e057890 */ /* 0x000fe4000fffe0ff */
[----:B------:R-:W-:-:S03]  /*14d0*/  UIADD3 UR7, UPT, UPT, UR15, -UR14, URZ ;  /* 0x8000000e0f077290 */ /* 0x000fc6000fffe0ff */
[----:B------:R-:W-:-:S04]  /*14e0*/  @UP1 UIADD3 UR5, UPT, UPT, UR14, URZ, URZ ;  /* 0x000000ff0e051290 */ /* 0x000fc8000fffe0ff */
[----:B--2---:R-:W-:-:S12]  /*14f0*/  UIADD3 UR5, UPT, UPT, UR5, 0x1, URZ ;  /* 0x0000000105057890 */ /* 0x004fd8000fffe0ff */
.L_x_35:
[----:B------:R-:W-:Y:S01]  /*1500*/  UISETP.NE.AND UP0, UPT, UR37, URZ, UPT ;  /* 0x000000ff2500728c */ /* 0x000fe2000bf05270 */
[----:B------:R-:W1:Y:S08]  /*1510*/  S2UR UR37, SR_CgaCtaId ;  /* 0x00000000002579c3 */ /* 0x000e700000008800 */
[----:B------:R-:W-:Y:S05]  /*1520*/  BRA.U UP0, `(.L_x_18) ;  /* 0x0000000100347547 */ /* 0x000fea000b800000 */
[----:B------:R-:W2:Y:S01]  /*1530*/  S2R R2, SR_CgaCtaId ;  /* 0x0000000000027919 */ /* 0x000ea20000008800 */
[----:B------:R-:W-:-:S04]  /*1540*/  MOV R3, 0x400 ;  /* 0x0000040000037802 */ /* 0x000fc80000000f00 */
[----:B--2---:R-:W-:Y:S02]  /*1550*/  LEA R3, R2, R3, 0x18 ;  /* 0x0000000302037211 */ /* 0x004fe400078ec0ff */
[----:B------:R-:W-:-:S03]  /*1560*/  SHF.L.U32 R2, R10, 0x1f, RZ ;  /* 0x0000001f0a027819 */ /* 0x000fc600000006ff */
[----:B------:R-:W-:-:S04]  /*1570*/  IMAD R3, R12, 0x8, R3 ;  /* 0x000000080c037824 */ /* 0x000fc800078e0203 */
[----:B------:R-:W2:Y:S02]  /*1580*/  SYNCS.PHASECHK.TRANS64.TRYWAIT P0, [R3+URZ+0xe0], R2 ;  /* 0x0000e002030075a7 */ /* 0x000ea400080011ff */
[----:B--2---:R-:W-:Y:S05]  /*1590*/  @!P0 BRA `(.L_x_19) ;  /* 0x0000004c00a48947 */ /* 0x004fea0003800000 */
.L_x_96:
[----:B------:R-:W-:Y:S01]  /*15a0*/  VIADD R12, R12, 0x1 ;  /* 0x000000010c0c7836 */ /* 0x000fe20000000000 */
[----:B------:R2:W-:Y:S04]  /*15b0*/  SYNCS.ARRIVE.TRANS64.A1T0 RZ, [R3+URZ+0xd0], RZ ;  /* 0x0000d0ff03ff79a7 */ /* 0x0005e800081000ff */
[----:B------:R-:W-:-:S04]  /*15c0*/  ISETP.NE.AND P0, PT, R12, 0x2, PT ;  /* 0x000000020c00780c */ /* 0x000fc80003f05270 */
[----:B------:R-:W-:Y:S02]  /*15d0*/  SEL R12, R12, RZ, P0 ;  /* 0x000000ff0c0c7207 */ /* 0x000fe40000000000 */
[----:B--2---:R-:W-:-:S04]  /*15e0*/  SEL R3, RZ, 0x1, P0 ;  /* 0x00000001ff037807 */ /* 0x004fc80000000000 */
[----:B------:R-:W-:-:S07]  /*15f0*/  LOP3.LUT R10, R10, R3, RZ, 0x3c, !PT ;  /* 0x000000030a0a7212 */ /* 0x000fce00078e3cff */
.L_x_18:
[----:B------:R-:W-:Y:S01]  /*1600*/  UMOV UR4, 0x400 ;  /* 0x0000040000047882 */ /* 0x000fe20000000000 */
[----:B------:R-:W-:Y:S01]  /*1610*/  SHF.L.U32 R2, R15, 0x1f, RZ ;  /* 0x0000001f0f027819 */ /* 0x000fe200000006ff */
[----:B-1----:R-:W-:Y:S01]  /*1620*/  ULEA UR4, UR37, UR4, 0x18 ;  /* 0x0000000425047291 */ /* 0x002fe2000f8ec0ff */
[----:B------:R-:W-:Y:S01]  /*1630*/  R2UR UR35, R97 ;  /* 0x00000000612372ca */ /* 0x000fe200000e0000 */
[----:B------:R-:W-:Y:S01]  /*1640*/  UISETP.GE.U32.AND UP0, UPT, UR13, 0x1ff, UPT ;  /* 0x000001ff0d00788c */ /* 0x000fe2000bf06070 */
[----:B------:R-:W-:Y:S01]  /*1650*/  R2UR UR19, R91 ;  /* 0x000000005b1372ca */ /* 0x000fe200000e0000 */
[----:B------:R-:W-:Y:S01]  /*1660*/  ULEA UR8, UR6, UR4, 0x3 ;  /* 0x0000000406087291 */ /* 0x000fe2000f8e18ff */
[----:B------:R-:W-:-:S08]  /*1670*/  UMOV UR29, URZ ;  /* 0x000000ff001d7c82 */ /* 0x000fd00008000000 */
[----:B------:R1:W2:Y:S01]  /*1680*/  SYNCS.PHASECHK.TRANS64.TRYWAIT P0, [UR8+0x28], R2 ;  /* 0x00002802ff0075a7 */ /* 0x0002a20008001108 */
[----:B------:R-:W-:Y:S02]  /*1690*/  USHF.L.U32 UR35, UR35, 0x7, URZ ;  /* 0x0000000723237899 */ /* 0x000fe400080006ff */
[----:B------:R-:W-:Y:S01]  /*16a0*/  USHF.L.U32 UR19, UR19, 0x5, URZ ;  /* 0x0000000513137899 */ /* 0x000fe200080006ff */
[----:B------:R-:W-:Y:S11]  /*16b0*/  BRA.U !UP0, `(.L_x_20) ;  /* 0x0000000108d87547 */ /* 0x000ff6000b800000 */
[----:B------:R-:W-:Y:S01]  /*16c0*/  UMOV UR21, URZ ;  /* 0x000000ff00157c82 */ /* 0x000fe20008000000 */
[----:B------:R-:W-:-:S05]  /*16d0*/  UMOV UR42, UR6 ;  /* 0x00000006002a7c82 */ /* 0x000fca0008000000 */
.L_x_25:
[----:B-1----:R-:W-:Y:S01]  /*16e0*/  ULEA UR33, UR42, UR4, 0x3 ;  /* 0x000000042a217291 */ /* 0x002fe2000f8e18ff */
[----:B--2---:R-:W-:Y:S01]  /*16f0*/  @!P5 MOV R3, 0xa000 ;  /* 0x0000a0000003d802 */ /* 0x004fe20000000f00 */
[----:B--2---:R-:W-:Y:S10]  /*1700*/  @P0 BRA `(.L_x_21) ;  /* 0x00000000000c0947 */ /* 0x004ff40003800000 */
[----:B------:R-:W-:-:S04]  /*1710*/  SHF.L.U32 R5, R15, 0x1f, RZ ;  /* 0x0000001f0f057819 */ /* 0x000fc800000006ff */
[----:B------:R-:W2:Y:S02]  /*1720*/  SYNCS.PHASECHK.TRANS64.TRYWAIT P0, [UR33+0x28], R5 ;  /* 0x00002805ff0075a7 */ /* 0x000ea40008001121 */
[----:B--2---:R-:W-:Y:S05]  /*1730*/  @!P0 BRA `(.L_x_22) ;  /* 0x0000004c00508947 */ /* 0x004fea0003800000 */
.L_x_21:
[----:B------:R2:W-:Y:S01]  /*1740*/  @!P5 SYNCS.ARRIVE.TRANS64 RZ, [UR33], R3 ;  /* 0x00000003ffffd9a7 */ /* 0x0005e20008000021 */
[----:B------:R-:W-:Y:S04]  /*1750*/  BSSY.RECONVERGENT B0, `(.L_x_23) ;  /* 0x0000003000007945 */ /* 0x000fe80003800200 */
[----:B------:R-:W-:Y:S05]  /*1760*/  @P4 BRA `(.L_x_24) ;  /* 0x0000000000044947 */ /* 0x000fea0003800000 */
[----:B------:R-:W-:Y:S05]  /*1770*/  BPT.TRAP 0x1 ;  /* 0x000000040000795c */ /* 0x000fea0000300000 */
.L_x_24:
[----:B------:R-:W-:Y:S05]  /*1780*/  BSYNC.RECONVERGENT B0 ;  /* 0x0000000000007941 */ /* 0x000fea0003800200 */
.L_x_23:
[----:B------:R-:W-:Y:S02]  /*1790*/  UIADD3 UR6, UPT, UPT, UR42, 0x1, URZ ;  /* 0x000000012a067890 */ /* 0x000fe4000fffe0ff */
[----:B------:R-:W-:Y:S02]  /*17a0*/  ULEA UR24, UR42, UR4, 0xf ;  /* 0x000000042a187291 */ /* 0x000fe4000f8e78ff */
[----:B------:R-:W-:Y:S02]  /*17b0*/  UISETP.NE.AND UP0, UPT, UR6, 0x5, UPT ;  /* 0x000000050600788c */ /* 0x000fe4000bf05270 */
[----:B------:R-:W-:Y:S02]  /*17c0*/  UIADD3 UR40, UP1, UPT, UR22, 0x80, URZ ;  /* 0x0000008016287890 */ /* 0x000fe4000ff3e0ff */
[----:B------:R-:W-:Y:S02]  /*17d0*/  USEL UR9, URZ, 0x1, UP0 ;  /* 0x00000001ff097887 */ /* 0x000fe40008000000 */
[----:B------:R-:W-:-:S02]  /*17e0*/  USEL UR6, UR6, URZ, UP0 ;  /* 0x000000ff06067287 */ /* 0x000fc40008000000 */
[----:B------:R-:W-:Y:S02]  /*17f0*/  USHF.L.U32 UR34, UR21, 0x8, URZ ;  /* 0x0000000815227899 */ /* 0x000fe400080006ff */
[----:B------:R-:W-:Y:S01]  /*1800*/  ULEA UR8, UR6, UR4, 0x3 ;  /* 0x0000000406087291 */ /* 0x000fe2000f8e18ff */
[----:B------:R-:W-:Y:S01]  /*1810*/  LOP3.LUT R15, R15, UR9, RZ, 0x3c, !PT ;  /* 0x000000090f0f7c12 */ /* 0x000fe2000f8e3cff */
[----:B------:R-:W-:Y:S02]  /*1820*/  UIADD3 UR38, UP0, UPT, UR22, 0x180, URZ ;  /* 0x0000018016267890 */ /* 0x000fe4000ff1e0ff */
[----:B------:R-:W-:Y:S01]  /*1830*/  UIADD3.X UR41, UPT, UPT, URZ, UR23, URZ, UP1, !UPT ;  /* 0x00000017ff297290 */ /* 0x000fe20008ffe4ff */
[----:B-1----:R-:W-:Y:S01]  /*1840*/  SHF.L.U32 R2, R15, 0x1f, RZ ;  /* 0x0000001f0f027819 */ /* 0x002fe200000006ff */
[----:B------:R-:W-:Y:S02]  /*1850*/  UIADD3 UR32, UPT, UPT, UR24, 0x2300, URZ ;  /* 0x0000230018207890 */ /* 0x000fe4000fffe0ff */
[----:B------:R-:W-:Y:S01]  /*1860*/  UIADD3 UR26, UPT, UPT, UR34, 0x80, URZ ;  /* 0x00000080221a7890 */ /* 0x000fe2000fffe0ff */
[----:B------:R1:W1:Y:S01]  /*1870*/  SYNCS.PHASECHK.TRANS64.TRYWAIT P0, [UR8+0x28], R2 ;  /* 0x00002802ff0075a7 */ /* 0x0002620008001108 */
[----:B------:R-:W-:-:S02]  /*1880*/  ULEA UR8, UR42, UR4, 0xd ;  /* 0x000000042a087291 */ /* 0x000fc4000f8e68ff */
[----:B------:R-:W-:Y:S02]  /*1890*/  UIADD3 UR24, UPT, UPT, UR24, 0x6300, URZ ;  /* 0x0000630018187890 */ /* 0x000fe4000fffe0ff */
[----:B------:R-:W-:Y:S02]  /*18a0*/  UIADD3.X UR39, UPT, UPT, URZ, UR23, URZ, UP0, !UPT ;  /* 0x00000017ff277290 */ /* 0x000fe400087fe4ff */
[----:B------:R-:W-:Y:S02]  /*18b0*/  UIADD3 UR16, UPT, UPT, UR8, 0x2a300, URZ ;  /* 0x0002a30008107890 */ /* 0x000fe4000fffe0ff */
[----:B------:R-:W-:Y:S01]  /*18c0*/  UIADD3 UR8, UPT, UPT, UR8, 0x2b300, URZ ;  /* 0x0002b30008087890 */ /* 0x000fe2000fffe0ff */
[----:B------:R-:W-:Y:S01]  /*18d0*/  UMOV UR30, 0x0 ;  /* 0x00000000001e7882 */ /* 0x000fe20000000000 */
[----:B------:R-:W-:Y:S01]  /*18e0*/  UMOV UR31, 0x10000000 ;  /* 0x10000000001f7882 */ /* 0x000fe20000000000 */
[----:B------:R-:W-:Y:S01]  /*18f0*/  UMOV UR25, UR33 ;  /* 0x0000002100197c82 */ /* 0x000fe20008000000 */
[----:B------:R-:W-:Y:S01]  /*1900*/  UMOV UR27, UR35 ;  /* 0x00000023001b7c82 */ /* 0x000fe20008000000 */
[----:B------:R-:W-:Y:S01]  /*1910*/  UMOV UR28, UR36 ;  /* 0x00000024001c7c82 */ /* 0x000fe20008000000 */
[----:B------:R-:W-:Y:S01]  /*1920*/  UMOV UR17, UR33 ;  /* 0x0000002100117c82 */ /* 0x000fe20008000000 */
[----:B------:R-:W-:Y:S01]  /*1930*/  UMOV UR20, UR36 ;  /* 0x0000002400147c82 */ /* 0x000fe20008000000 */
[----:B------:R-:W-:Y:S01]  /*1940*/  UMOV UR18, UR34 ;  /* 0x0000002200127c82 */ /* 0x000fe20008000000 */
[----:B------:R1:W-:Y:S01]  /*1950*/  UTMALDG.3D [UR32], [UR40], desc[UR30] ;  /* 0x00001e20280075b4 */ /* 0x0003e20008011000 */
[----:B------:R-:W-:Y:S01]  /*1960*/  UMOV UR11, UR19 ;  /* 0x00000013000b7c82 */ /* 0x000fe20008000000 */
[----:B------:R-:W-:Y:S01]  /*1970*/  UMOV UR12, UR36 ;  /* 0x00000024000c7c82 */ /* 0x000fe20008000000 */
[----:B------:R-:W-:Y:S01]  /*1980*/  UMOV UR9, UR33 ;  /* 0x0000002100097c82 */ /* 0x000fe20008000000 */
[----:B------:R-:W-:Y:S01]  /*1990*/  UMOV UR10, UR26 ;  /* 0x0000001a000a7c82 */ /* 0x000fe20008000000 */
[----:B------:R-:W-:Y:S01]  /*19a0*/  UIADD3 UR21, UPT, UPT, UR21, 0x1, URZ ;  /* 0x0000000115157890 */ /* 0x000fe2000fffe0ff */
[----:B------:R-:W-:Y:S01]  /*19b0*/  UMOV UR29, UR5 ;  /* 0x00000005001d7c82 */ /* 0x000fe20008000000 */
[----:B------:R1:W-:Y:S02]  /*19c0*/  UTMALDG.3D [UR24], [UR40], desc[UR30] ;  /* 0x00001e18280075b4 */ /* 0x0003e40008011000 */
[----:B------:R-:W-:Y:S01]  /*19d0*/  UISETP.NE.AND UP0, UPT, UR21, UR5, UPT ;  /* 0x000000051500728c */ /* 0x000fe2000bf05270 */
[----:B------:R-:W-:Y:S01]  /*19e0*/  UMOV UR42, UR6 ;  /* 0x00000006002a7c82 */ /* 0x000fe20008000000 */
[----:B------:R1:W-:Y:S01]  /*19f0*/  UTMALDG.3D [UR16], [UR38], desc[UR30] ;  /* 0x00001e10260075b4 */ /* 0x0003e20008011000 */
[----:B------:R1:W-:Y:S06]  /*1a00*/  UTMALDG.3D [UR8], [UR38], desc[UR30] ;  /* 0x00001e08260075b4 */ /* 0x0003ec0008011000 */
[----:B------:R-:W-:Y:S05]  /*1a10*/  BRA.U UP0, `(.L_x_25) ;  /* 0xfffffffd00307547 */ /* 0x000fea000b83ffff */
.L_x_20:
[----:B-1----:R-:W-:Y:S01]  /*1a20*/  ULEA UR8, UR6, UR4, 0x3 ;  /* 0x0000000406087291 */ /* 0x002fe2000f8e18ff */
[----:B------:R-:W-:Y:S01]  /*1a30*/  SHF.L.U32 R2, R15, 0x1f, RZ ;  /* 0x0000001f0f027819 */ /* 0x000fe200000006ff */
[----:B------:R-:W-:Y:S01]  /*1a40*/  @!P1 SYNCS.ARRIVE.TRANS64.A1T0 RZ, [UR4+0x68], RZ ;  /* 0x000068ffffff99a7 */ /* 0x000fe20008100004 */
[----:B------:R-:W-:-:S06]  /*1a50*/  UISETP.GT.AND UP0, UPT, UR15, UR14, UPT ;  /* 0x0000000e0f00728c */ /* 0x000fcc000bf04270 */
[----:B--2---:R1:W2:Y:S03]  /*1a60*/  SYNCS.PHASECHK.TRANS64.TRYWAIT P0, [UR8+0x28], R2 ;  /* 0x00002802ff0075a7 */ /* 0x0042a60008001108 */
[----:B------:R-:W-:Y:S05]  /*1a70*/  BRA.U !UP0, `(.L_x_26) ;  /* 0x0000000108d47547 */ /* 0x000fea000b800000 */
[----:B------:R-:W-:Y:S01]  /*1a80*/  UIADD3 UR21, UPT, UPT, UR7, UR29, URZ ;  /* 0x0000001d07157290 */ /* 0x000fe2000fffe0ff */
[----:B------:R-:W-:-:S11]  /*1a90*/  UMOV UR42, UR6 ;  /* 0x00000006002a7c82 */ /* 0x000fd60008000000 */
.L_x_31:
[----:B-1----:R-:W-:Y:S01]  /*1aa0*/  ULEA UR33, UR42, UR4, 0x3 ;  /* 0x000000042a217291 */ /* 0x002fe2000f8e18ff */
[----:B--2---:R-:W-:Y:S01]  /*1ab0*/  @!P5 MOV R3, 0xa000 ;  /* 0x0000a0000003d802 */ /* 0x004fe20000000f00 */
[----:B--2---:R-:W-:Y:S10]  /*1ac0*/  @P0 BRA `(.L_x_27) ;  /* 0x00000000000c0947 */ /* 0x004ff40003800000 */
[----:B------:R-:W-:-:S04]  /*1ad0*/  SHF.L.U32 R5, R15, 0x1f, RZ ;  /* 0x0000001f0f057819 */ /* 0x000fc800000006ff */
[----:B------:R-:W2:Y:S02]  /*1ae0*/  SYNCS.PHASECHK.TRANS64.TRYWAIT P0, [UR33+0x28], R5 ;  /* 0x00002805ff0075a7 */ /* 0x000ea40008001121 */
[----:B--2---:R-:W-:Y:S05]  /*1af0*/  @!P0 BRA `(.L_x_28) ;  /* 0x0000004800788947 */ /* 0x004fea0003800000 */
.L_x_27:
[----:B------:R2:W-:Y:S01]  /*1b00*/  @!P5 SYNCS.ARRIVE.TRANS64 RZ, [UR33], R3 ;  /* 0x00000003ffffd9a7 */ /* 0x0005e20008000021 */
[----:B------:R-:W-:Y:S04]  /*1b10*/  BSSY.RECONVERGENT B0, `(.L_x_29) ;  /* 0x0000003000007945 */ /* 0x000fe80003800200 */
[----:B------:R-:W-:Y:S05]  /*1b20*/  @P4 BRA `(.L_x_30) ;  /* 0x0000000000044947 */ /* 0x000fea0003800000 */
[----:B------:R-:W-:Y:S05]  /*1b30*/  BPT.TRAP 0x1 ;  /* 0x000000040000795c */ /* 0x000fea0000300000 */
.L_x_30:
[----:B------:R-:W-:Y:S05]  /*1b40*/  BSYNC.RECONVERGENT B0 ;  /* 0x0000000000007941 */ /* 0x000fea0003800200 */
.L_x_29:
        /* <DEDUP_REMOVED lines=32> */
[----:B------:R-:W-:Y:S01]  /*1d50*/  UMOV UR10, UR26 ;  /* 0x0000001a000a7c82 */ /* 0x000fe20008000000 */
[----:B------:R-:W-:Y:S01]  /*1d60*/  UIADD3 UR29, UPT, UPT, UR29, 0x1, URZ ;  /* 0x000000011d1d7890 */ /* 0x000fe2000fffe0ff */
[----:B------:R1:W-:Y:S01]  /*1d70*/  UTMALDG.3D [UR24], [UR40], desc[UR30] ;  /* 0x00001e18280075b4 */ /* 0x0003e20008011000 */
[----:B------:R-:W-:-:S02]  /*1d80*/  UMOV UR42, UR6 ;  /* 0x00000006002a7c82 */ /* 0x000fc40008000000 */
[----:B------:R-:W-:Y:S01]  /*1d90*/  UISETP.NE.AND UP0, UPT, UR29, UR21, UPT ;  /* 0x000000151d00728c */ /* 0x000fe2000bf05270 */
[----:B------:R1:W-:Y:S01]  /*1da0*/  UTMALDG.3D [UR16], [UR38], desc[UR30] ;  /* 0x00001e10260075b4 */ /* 0x0003e20008011000 */
[----:B------:R1:W-:Y:S07]  /*1db0*/  UTMALDG.3D [UR8], [UR38], desc[UR30] ;  /* 0x00001e08260075b4 */ /* 0x0003ee0008011000 */
[----:B------:R-:W-:Y:S05]  /*1dc0*/  BRA.U UP0, `(.L_x_31) ;  /* 0xfffffffd00347547 */ /* 0x000fea000b83ffff */
.L_x_26:
[C---:B-1----:R-:W-:Y:S01]  /*1dd0*/  LEA R2, R14.reuse, UR4, 0x3 ;  /* 0x000000040e027c11 */ /* 0x042fe2000f8e18ff */
[----:B------:R-:W-:Y:S01]  /*1de0*/  NOP ;  /* 0x0000000000007918 */ /* 0x000fe20000000000 */
[----:B--2---:R-:W-:Y:S02]  /*1df0*/  SHF.L.U32 R3, R13, 0x1f, RZ ;  /* 0x0000001f0d037819 */ /* 0x004fe400000006ff */
[----:B------:R-:W-:Y:S02]  /*1e00*/  LEA R4, R14, UR4, 0x4 ;  /* 0x000000040e047c11 */ /* 0x000fe4000f8e20ff */
[----:B------:R-:W1:Y:S02]  /*1e10*/  SYNCS.PHASECHK.TRANS64.TRYWAIT P0, [R2+URZ+0x70], R3 ;  /* 0x00007003020075a7 */ /* 0x000e6400080011ff */
[----:B-1----:R-:W-:Y:S05]  /*1e20*/  @!P0 BRA `(.L_x_32) ;  /* 0x0000004400c48947 */ /* 0x002fea0003800000 */
.L_x_99:
[----:B------:R-:W2:Y:S01]  /*1e30*/  LDS.128 R4, [R4+0x100] ;  /* 0x0001000004047984 */ /* 0x000ea20000000c00 */
[----:B---3--:R-:W-:Y:S01]  /*1e40*/  ISETP.GE.AND P0, PT, R40, 0x1, PT ;  /* 0x000000012800780c */ /* 0x008fe20003f06270 */
[----:B-1----:R-:W-:Y:S01]  /*1e50*/  VIADD R2, R2, 0x80 ;  /* 0x0000008002027836 */ /* 0x002fe20000000000 */
[----:B------:R-:W-:Y:S01]  /*1e60*/  @!PT LDS RZ, [RZ] ;  /* 0x00000000fffff984 */ /* 0x000fe20000000800 */
[----:B------:R-:W-:Y:S01]  /*1e70*/  @!PT LDS RZ, [RZ] ;  /* 0x00000000fffff984 */ /* 0x000fe20000000800 */
[----:B------:R-:W-:Y:S01]  /*1e80*/  @!PT LDS RZ, [RZ] ;  /* 0x00000000fffff984 */ /* 0x000fe20000000800 */
[----:B------:R-:W-:Y:S01]  /*1e90*/  @!PT LDS RZ, [RZ] ;  /* 0x00000000fffff984 */ /* 0x000fe20000000800 */
[----:B------:R1:W-:Y:S06]  /*1ea0*/  MEMBAR.ALL.CTA ;  /* 0x0000000000007992 */ /* 0x0003ec0000008000 */
[----:B-1----:R-:W1:Y:S01]  /*1eb0*/  FENCE.VIEW.ASYNC.S ;  /* 0x00000000000073c6 */ /* 0x002e620000000000 */
[----:B------:R-:W-:-:S04]  /*1ec0*/  PRMT R2, RZ, 0x654, R2 ;  /* 0x00000654ff027816 */ /* 0x000fc80000000002 */
[----:B-1----:R1:W-:Y:S01]  /*1ed0*/  SYNCS.ARRIVE.TRANS64.RED.A1T0 RZ, [R2+URZ], RZ ;  /* 0x000000ff02ff79a7 */ /* 0x0023e200081004ff */
[----:B--2---:R-:W-:-:S13]  /*1ee0*/  LOP3.LUT P2, RZ, R6, 0x1, RZ, 0xc0, !PT ;  /* 0x0000000106ff7812 */ /* 0x004fda000784c0ff */
[----:B------:R-:W-:Y:S01]  /*1ef0*/  @P2 SHF.R.U32.HI R3, RZ, 0x10, R5 ;  /* 0x00000010ff032819 */ /* 0x000fe20000011605 */
[----:B------:R-:W-:Y:S01]  /*1f00*/  VOTEU.ANY UP0, P2 ;  /* 0x0000000000ff7886 */ /* 0x000fe20001000100 */
[----:B------:R-:W-:Y:S02]  /*1f10*/  @P2 MOV R11, R4 ;  /* 0x00000004000b2202 */ /* 0x000fe40000000f00 */
[----:B------:R-:W-:Y:S02]  /*1f20*/  @P2 R2UR.BROADCAST UR8, R3 ;  /* 0x00000000030822ca */ /* 0x000fe400008e0000 */
[----:B------:R-:W-:-:S11]  /*1f30*/  @P2 LOP3.LUT R8, R5, 0xffff, RZ, 0xc0, !PT ;  /* 0x0000ffff05082812 */ /* 0x000fd600078ec0ff */
[----:B------:R-:W-:Y:S01]  /*1f40*/  @UP0 UMOV UR36, UR8 ;  /* 0x0000000800240c82 */ /* 0x000fe20008000000 */
[----:B-1----:R-:W-:Y:S05]  /*1f50*/  @!P0 BRA `(.L_x_33) ;  /* 0x0000000000b88947 */ /* 0x002fea0003800000 */
[----:B------:R-:W4:Y:S01]  /*1f60*/  LDC.64 R4, c[0x0][0xb18] ;  /* 0x0002c600ff047b82 */ /* 0x000f220000000a00 */
[----:B------:R-:W-:-:S07]  /*1f70*/  ISETP.NE.AND P3, PT, R40, 0x1, PT ;  /* 0x000000012800780c */ /* 0x000fce0003f65270 */
[----:B------:R-:W1:Y:S08]  /*1f80*/  LDC.64 R6, c[0x0][0xb10] ;  /* 0x0002c400ff067b82 */ /* 0x000e700000000a00 */
[----:B------:R-:W2:Y:S08]  /*1f90*/  LDC R16, c[0x0][0xb20] ;  /* 0x0002c800ff107b82 */ /* 0x000eb00000000800 */
[----:B------:R-:W3:Y:S01]  /*1fa0*/  LDC R18, c[0x0][0xb0c] ;  /* 0x0002c300ff127b82 */ /* 0x000ee20000000800 */
[----:B----4-:R-:W-:Y:S01]  /*1fb0*/  IMAD.HI.U32 R17, R0, R5, RZ ;  /* 0x0000000500117227 */ /* 0x010fe200078e00ff */
[----:B------:R-:W-:-:S03]  /*1fc0*/  ISETP.NE.AND P0, PT, R4, 0x1, PT ;  /* 0x000000010400780c */ /* 0x000fc60003f05270 */
[----:B------:R-:W-:-:S03]  /*1fd0*/  IMAD.HI.U32 R5, R8, R5, RZ ;  /* 0x0000000508057227 */ /* 0x000fc600078e00ff */
[----:B------:R-:W4:Y:S01]  /*1fe0*/  LDC.64 R2, c[0x0][0xb28] ;  /* 0x0002ca00ff027b82 */ /* 0x000f220000000a00 */
[----:B-1----:R-:W-:-:S04]  /*1ff0*/  IMAD.HI.U32 R20, R9, R6, RZ ;  /* 0x0000000609147227 */ /* 0x002fc800078e00ff */
[----:B------:R-:W-:Y:S01]  /*2000*/  IMAD.HI.U32 R22, R11, R6, RZ ;  /* 0x000000060b167227 */ /* 0x000fe200078e00ff */
[----:B------:R-:W-:Y:S02]  /*2010*/  SHF.R.U32.HI R20, RZ, R7, R20 ;  /* 0x00000007ff147219 */ /* 0x000fe40000011614 */
[-C--:B--2---:R-:W-:Y:S02]  /*2020*/  SHF.R.U32.HI R17, RZ, R16.reuse, R17 ;  /* 0x00000010ff117219 */ /* 0x084fe40000011611 */
[----:B------:R-:W-:Y:S02]  /*2030*/  SHF.R.U32.HI R5, RZ, R16, R5 ;  /* 0x00000010ff057219 */ /* 0x000fe40000011605 */
[----:B------:R-:W-:Y:S02]  /*2040*/  SEL R17, R0, R17, !P0 ;  /* 0x0000001100117207 */ /* 0x000fe40004000000 */
[----:B------:R-:W-:Y:S02]  /*2050*/  SHF.R.U32.HI R22, RZ, R7, R22 ;  /* 0x00000007ff167219 */ /* 0x000fe40000011616 */
[----:B---3--:R-:W-:-:S02]  /*2060*/  ISETP.NE.AND P1, PT, R18, 0x1, PT ;  /* 0x000000011200780c */ /* 0x008fc40003f25270 */
[----:B------:R-:W-:Y:S02]  /*2070*/  SEL R5, R8, R5, !P0 ;  /* 0x0000000508057207 */ /* 0x000fe40004000000 */
[----:B------:R-:W-:Y:S02]  /*2080*/  SEL R19, R9, R20, !P1 ;  /* 0x0000001409137207 */ /* 0x000fe40004800000 */
[----:B------:R-:W-:Y:S01]  /*2090*/  SEL R7, R11, R22, !P1 ;  /* 0x000000160b077207 */ /* 0x000fe20004800000 */
[----:B----4-:R-:W-:-:S04]  /*20a0*/  IMAD.HI.U32 R20, R17, R2, RZ ;  /* 0x0000000211147227 */ /* 0x010fc800078e00ff */
[----:B------:R-:W-:Y:S01]  /*20b0*/  IMAD.HI.U32 R6, R19, R2, RZ ;  /* 0x0000000213067227 */ /* 0x000fe200078e00ff */
[----:B------:R-:W-:-:S04]  /*20c0*/  @P3 SHF.R.U32.HI R17, RZ, R3, R20 ;  /* 0x00000003ff113219 */ /* 0x000fc80000011614 */
[----:B------:R-:W-:Y:S01]  /*20d0*/  @P3 SHF.R.U32.HI R19, RZ, R3, R6 ;  /* 0x00000003ff133219 */ /* 0x000fe20000011606 */
[----:B------:R-:W-:-:S04]  /*20e0*/  IMAD R17, R40, R17, RZ ;  /* 0x0000001128117224 */ /* 0x000fc800078e02ff */
[----:B------:R-:W-:Y:S01]  /*20f0*/  IMAD R6, R40, R19, RZ ;  /* 0x0000001328067224 */ /* 0x000fe200078e02ff */
[C---:B------:R-:W-:Y:S02]  /*2100*/  ISETP.GE.AND P0, PT, R5.reuse, R17, PT ;  /* 0x000000110500720c */ /* 0x040fe40003f06270 */
[----:B------:R-:W-:Y:S02]  /*2110*/  IADD3 R17, PT, PT, -R5, RZ, RZ ;  /* 0x000000ff05117210 */ /* 0x000fe40007ffe1ff */
[----:B------:R-:W-:Y:S01]  /*2120*/  ISETP.GE.OR P0, PT, R7, R6, P0 ;  /* 0x000000060700720c */ /* 0x000fe20000706670 */
[----:B------:R-:W-:-:S04]  /*2130*/  IMAD.HI.U32 R6, R5, R2, RZ ;  /* 0x0000000205067227 */ /* 0x000fc800078e00ff */
[----:B------:R-:W-:Y:S01]  /*2140*/  IMAD R8, R4, R17, R8 ;  /* 0x0000001104087224 */ /* 0x000fe200078e0208 */
[----:B------:R-:W-:-:S04]  /*2150*/  SHF.R.U32.HI R6, RZ, R3, R6 ;  /* 0x00000003ff067219 */ /* 0x000fc80000011606 */
[----:B------:R-:W-:-:S03]  /*2160*/  SEL R6, R5, R6, !P3 ;  /* 0x0000000605067207 */ /* 0x000fc60005800000 */
[----:B------:R-:W-:-:S04]  /*2170*/  @!P0 IMAD.HI.U32 R16, R7, R2, RZ ;  /* 0x0000000207108227 */ /* 0x000fc800078e00ff */
[----:B------:R-:W-:Y:S01]  /*2180*/  IMAD.MOV R2, RZ, RZ, -R6 ;  /* 0x000000ffff027224 */ /* 0x000fe200078e0a06 */
[----:B------:R-:W-:-:S03]  /*2190*/  @!P0 SHF.R.U32.HI R16, RZ, R3, R16 ;  /* 0x00000003ff108219 */ /* 0x000fc60000011610 */
[----:B------:R-:W-:Y:S01]  /*21a0*/  IMAD R2, R40, R2, R5 ;  /* 0x0000000228027224 */ /* 0x000fe200078e0205 */
[----:B------:R-:W-:-:S05]  /*21b0*/  @!P0 SEL R3, R7, R16, !P3 ;  /* 0x0000001007038207 */ /* 0x000fca0005800000 */
[--C-:B------:R-:W-:Y:S02]  /*21c0*/  @!P0 IMAD.IADD R6, R6, 0x1, -R3.reuse ;  /* 0x0000000106068824 */ /* 0x100fe400078e0a03 */
[----:B------:R-:W-:Y:S01]  /*21d0*/  @!P0 IMAD R3, R2, R19, R3 ;  /* 0x0000001302038224 */ /* 0x000fe200078e0203 */
[----:B------:R-:W-:Y:S01]  /*21e0*/  IADD3 R2, PT, PT, -R7, RZ, RZ ;  /* 0x000000ff07027210 */ /* 0x000fe20007ffe1ff */
[----:B------:R-:W-:Y:S02]  /*21f0*/  @!P0 IMAD R5, R40, R6, R7 ;  /* 0x0000000628058224 */ /* 0x000fe400078e0207 */
[----:B------:R-:W-:Y:S02]  /*2200*/  @!P0 IMAD.MOV.U32 R7, RZ, RZ, R3 ;  /* 0x000000ffff078224 */ /* 0x000fe400078e0003 */
[----:B------:R-:W-:Y:S02]  /*2210*/  IMAD R2, R18, R2, R11 ;  /* 0x0000000212027224 */ /* 0x000fe400078e020b */
[----:B------:R-:W-:-:S02]  /*2220*/  IMAD R8, R5, R4, R8 ;  /* 0x0000000405087224 */ /* 0x000fc400078e0208 */
[----:B------:R-:W-:Y:S02]  /*2230*/  IMAD R11, R7, R18, R2 ;  /* 0x00000012070b7224 */ /* 0x000fe400078e0202 */
.L_x_33:
[----:B------:R-:W1:Y:S02]  /*2240*/  LDCU UR8, c[0x0][0xb30] ;  /* 0x00016600ff0877ac */ /* 0x000e640008000800 */
[----:B-1----:R-:W-:-:S09]  /*2250*/  UISETP.NE.AND UP0, UPT, UR8, 0x1, UPT ;  /* 0x000000010800788c */ /* 0x002fd2000bf05270 */
[----:B------:R-:W-:Y:S05]  /*2260*/  BRA.U UP0, `(.L_x_34) ;  /* 0x0000000100407547 */ /* 0x000fea000b800000 */
[----:B------:R-:W1:Y:S08]  /*2270*/  LDC.64 R4, c[0x0][0xb10] ;  /* 0x0002c400ff047b82 */ /* 0x000e700000000a00 */
[----:B------:R-:W2:Y:S08]  /*2280*/  LDC.64 R2, c[0x0][0xb18] ;  /* 0x0002c600ff027b82 */ /* 0x000eb00000000a00 */
[----:B------:R-:W3:Y:S08]  /*2290*/  LDC R6, c[0x0][0xb20] ;  /* 0x0002c800ff067b82 */ /* 0x000ef00000000800 */
[----:B------:R-:W4:Y:S01]  /*22a0*/  LDC R16, c[0x0][0xb0c] ;  /* 0x0002c300ff107b82 */ /* 0x000f220000000800 */
[----:B-1----:R-:W-:-:S05]  /*22b0*/  IMAD.HI.U32 R4, R11, R4, RZ ;  /* 0x000000040b047227 */ /* 0x002fca00078e00ff */
[----:B------:R-:W-:Y:S01]  /*22c0*/  SHF.R.U32.HI R4, RZ, R5, R4 ;  /* 0x00000005ff047219 */ /* 0x000fe20000011604 */
[----:B--2---:R-:W-:Y:S01]  /*22d0*/  IMAD.HI.U32 R3, R8, R3, RZ ;  /* 0x0000000308037227 */ /* 0x004fe200078e00ff */
[----:B------:R-:W-:-:S04]  /*22e0*/  ISETP.NE.AND P0, PT, R2, 0x1, PT ;  /* 0x000000010200780c */ /* 0x000fc80003f05270 */
[----:B---3--:R-:W-:-:S04]  /*22f0*/  SHF.R.U32.HI R3, RZ, R6, R3 ;  /* 0x00000006ff037219 */ /* 0x008fc80000011603 */
[----:B------:R-:W-:Y:S02]  /*2300*/  SEL R3, R8, R3, !P0 ;  /* 0x0000000308037207 */ /* 0x000fe40004000000 */
[----:B----4-:R-:W-:-:S04]  /*2310*/  ISETP.NE.AND P1, PT, R16, 0x1, PT ;  /* 0x000000011000780c */ /* 0x010fc80003f25270 */
[----:B------:R-:W-:-:S05]  /*2320*/  SEL R4, R11, R4, !P1 ;  /* 0x000000040b047207 */ /* 0x000fca0004800000 */
[----:B------:R-:W-:Y:S02]  /*2330*/  IMAD.IADD R5, R3, 0x1, -R4 ;  /* 0x0000000103057824 */ /* 0x000fe400078e0a04 */
[----:B------:R-:W-:Y:S02]  /*2340*/  IMAD.IADD R3, R4, 0x1, -R3 ;  /* 0x0000000104037824 */ /* 0x000fe400078e0a03 */
[----:B------:R-:W-:Y:S02]  /*2350*/  IMAD R11, R5, R16, R11 ;  /* 0x00000010050b7224 */ /* 0x000fe400078e020b */
[----:B------:R-:W-:-:S07]  /*2360*/  IMAD R8, R3, R2, R8 ;  /* 0x0000000203087224 */ /* 0x000fce00078e0208 */
.L_x_34:
[----:B------:R-:W-:Y:S01]  /*2370*/  VIADD R14, R14, 0x1 ;  /* 0x000000010e0e7836 */ /* 0x000fe20000000000 */
[----:B------:R-:W-:Y:S01]  /*2380*/  PLOP3.LUT P1, PT, PT, PT, PT, 0x80, 0x8 ;  /* 0x000000000008781c */ /* 0x000fe20003f2f070 */
[----:B------:R-:W-:Y:S02]  /*2390*/  IMAD.IADD R97, R11, 0x1, R90 ;  /* 0x000000010b617824 */ /* 0x000fe400078e025a */
[----:B------:R-:W-:Y:S01]  /*23a0*/  IMAD.IADD R91, R8, 0x1, R79 ;  /* 0x00000001085b7824 */ /* 0x000fe200078e024f */
[----:B------:R-:W-:-:S04]  /*23b0*/  ISETP.NE.AND P0, PT, R14, 0x2, PT ;  /* 0x000000020e00780c */ /* 0x000fc80003f05270 */
[----:B------:R-:W-:Y:S02]  /*23c0*/  SEL R2, RZ, 0x1, P0 ;  /* 0x00000001ff027807 */ /* 0x000fe40000000000 */
[----:B------:R-:W-:Y:S02]  /*23d0*/  SEL R14, R14, RZ, P0 ;  /* 0x000000ff0e0e7207 */ /* 0x000fe40000000000 */
[----:B------:R-:W-:Y:S01]  /*23e0*/  LOP3.LUT R13, R13, R2, RZ, 0x3c, !PT ;  /* 0x000000020d0d7212 */ /* 0x000fe200078e3cff */
[----:B------:R-:W-:Y:S06]  /*23f0*/  @P2 BRA `(.L_x_35) ;  /* 0xfffffff000402947 */ /* 0x000fec000383ffff */
[----:B------:R-:W-:Y:S01]  /*2400*/  UIADD3 UR4, UPT, UPT, UR4, 0x28, URZ ;  /* 0x0000002804047890 */ /* 0x000fe2000fffe0ff */
[----:B------:R-:W-:-:S03]  /*2410*/  SHF.L.U32 R3, R15, 0x1f, RZ ;  /* 0x0000001f0f037819 */ /* 0x000fc600000006ff */
[----:B------:R-:W-:-:S09]  /*2420*/  ULEA UR5, UR6, UR4, 0x3 ;  /* 0x0000000406057291 */ /* 0x000fd2000f8e18ff */
[----:B------:R-:W1:Y:S02]  /*2430*/  SYNCS.PHASECHK.TRANS64.TRYWAIT P0, [UR5], R3 ;  /* 0x00000003ff0075a7 */ /* 0x000e640008001105 */
[----:B-1----:R-:W-:Y:S05]  /*2440*/  @!P0 BRA `(.L_x_36) ;  /* 0x0000004000508947 */ /* 0x002fea0003800000 */
.L_x_101:
[----:B------:R-:W-:-:S04]  /*2450*/  UIADD3 UR6, UPT, UPT, UR6, 0x1, URZ ;  /* 0x0000000106067890 */ /* 0x000fc8000fffe0ff */
[----:B------:R-:W-:-:S04]  /*2460*/  UISETP.NE.AND UP0, UPT, UR6, 0x5, UPT ;  /* 0x000000050600788c */ /* 0x000fc8000bf05270 */
[----:B------:R-:W-:Y:S02]  /*2470*/  USEL UR7, URZ, 0x1, UP0 ;  /* 0x00000001ff077887 */ /* 0x000fe40008000000 */
[----:B------:R-:W-:-:S04]  /*2480*/  USEL UR6, UR6, URZ, UP0 ;  /* 0x000000ff06067287 */ /* 0x000fc80008000000 */
[----:B------:R-:W-:Y:S01]  /*2490*/  ULEA UR5, UR6, UR4, 0x3 ;  /* 0x0000000406057291 */ /* 0x000fe2000f8e18ff */
[----:B------:R-:W-:-:S04]  /*24a0*/  LOP3.LUT R2, R15, UR7, RZ, 0x3c, !PT ;  /* 0x000000070f027c12 */ /* 0x000fc8000f8e3cff */
[----:B-1----:R-:W-:-:S04]  /*24b0*/  SHF.L.U32 R3, R2, 0x1f, RZ ;  /* 0x0000001f02037819 */ /* 0x002fc800000006ff */
[----:B------:R-:W1:Y:S02]  /*24c0*/  SYNCS.PHASECHK.TRANS64.TRYWAIT P0, [UR5], R3 ;  /* 0x00000003ff0075a7 */ /* 0x000e640008001105 */
[----:B-1----:R-:W-:Y:S05]  /*24d0*/  @!P0 BRA `(.L_x_37) ;  /* 0x0000004000448947 */ /* 0x002fea0003800000 */
.L_x_103:
        /* <DEDUP_REMOVED lines=9> */
.L_x_105:
        /* <DEDUP_REMOVED lines=9> */
.L_x_107:
[----:B------:R-:W-:-:S04]  /*2600*/  UIADD3 UR6, UPT, UPT, UR6, 0x1, URZ ;  /* 0x0000000106067890 */ /* 0x000fc8000fffe0ff */
[----:B------:R-:W-:-:S04]  /*2610*/  UISETP.NE.AND UP0, UPT, UR6, 0x5, UPT ;  /* 0x000000050600788c */ /* 0x000fc8000bf05270 */
[----:B------:R-:W-:Y:S02]  /*2620*/  USEL UR5, URZ, 0x1, UP0 ;  /* 0x00000001ff057887 */ /* 0x000fe40008000000 */
[----:B------:R-:W-:-:S04]  /*2630*/  USEL UR6, UR6, URZ, UP0 ;  /* 0x000000ff06067287 */ /* 0x000fc80008000000 */
[----:B------:R-:W-:Y:S01]  /*2640*/  ULEA UR6, UR6, UR4, 0x3 ;  /* 0x0000000406067291 */ /* 0x000fe2000f8e18ff */
[----:B-1----:R-:W-:-:S04]  /*2650*/  LOP3.LUT R3, R2, UR5, RZ, 0x3c, !PT ;  /* 0x0000000502037c12 */ /* 0x002fc8000f8e3cff */
[----:B------:R-:W-:Y:S01]  /*2660*/  SHF.L.U32 R3, R3, 0x1f, RZ ;  /* 0x0000001f03037819 */ /* 0x000fe200000006ff */
[----:B----4-:R-:W-:-:S07]  /*2670*/  IMAD.U32 R0, RZ, RZ, UR6 ;  /* 0x00000006ff007e24 */ /* 0x010fce000f8e00ff */
.L_x_40:
[----:B-1----:R1:W2:Y:S02]  /*2680*/  SYNCS.PHASECHK.TRANS64.TRYWAIT P0, [R0+URZ], R3 ;  /* 0x00000003000075a7 */ /* 0x0022a400080011ff */
[----:B--2---:R-:W-:Y:S05]  /*2690*/  @!P0 NANOSLEEP.SYNCS 0x989680 ;  /* 0x009896800000895d */ /* 0x004fea0003900000 */
[----:B------:R-:W2:Y:S02]  /*26a0*/  @!P0 SYNCS.PHASECHK.TRANS64 P0, [R0+URZ], R3 ;  /* 0x00000003000085a7 */ /* 0x000ea400080010ff */
[----:B--2---:R-:W-:Y:S05]  /*26b0*/  @P0 EXIT ;  /* 0x000000000000094d */ /* 0x004fea0003800000 */
[----:B------:R-:W-:Y:S05]  /*26c0*/  BRA `(.L_x_40) ;  /* 0xfffffffc00ec7947 */ /* 0x000fea000383ffff */
.L_x_17:
[----:B------:R-:W-:-:S04]  /*26d0*/  UISETP.NE.AND UP1, UPT, UR37, URZ, UPT ;  /* 0x000000ff2500728c */ /* 0x000fc8000bf25270 */
[----:B------:R-:W-:-:S09]  /*26e0*/  UISETP.NE.OR UP1, UPT, UR8, 0x1, UP1 ;  /* 0x000000010800788c */ /* 0x000fd20008f25670 */
[----:B------:R-:W-:Y:S05]  /*26f0*/  BRA.U UP1, `(.L_x_41) ;  /* 0x0000000501487547 */ /* 0x000fea000b800000 */
[----:B------:R-:W-:Y:S01]  /*2700*/  ISETP.NE.AND P2, PT, R2, RZ, PT ;  /* 0x000000ff0200720c */ /* 0x000fe20003f45270 */
[----:B------:R-:W-:Y:S01]  /*2710*/  IMAD.MOV.U32 R12, RZ, RZ, 0x1 ;  /* 0x00000001ff0c7424 */ /* 0x000fe200078e00ff */
[----:B------:R-:W-:Y:S02]  /*2720*/  CS2R R10, SRZ ;  /* 0x00000000000a7805 */ /* 0x000fe4000001ff00 */
[----:B------:R-:W-:Y:S01]  /*2730*/  CS2R R8, SRZ ;  /* 0x0000000000087805 */ /* 0x000fe2000001ff00 */
[----:B------:R-:W-:Y:S01]  /*2740*/  UMOV UR4, 0x400 ;  /* 0x0000040000047882 */ /* 0x000fe20000000000 */
[----:B------:R-:W-:Y:S01]  /*2750*/  UMOV UR6, URZ ;  /* 0x000000ff00067c82 */ /* 0x000fe20008000000 */
[----:B------:R-:W-:-:S12]  /*2760*/  ULEA UR37, UR37, UR4, 0x18 ;  /* 0x0000000425257291 */ /* 0x000fd8000f8ec0ff */
.L_x_45:
[----:B------:R-:W-:Y:S02]  /*2770*/  LEA R0, R8, UR37, 0x3 ;  /* 0x0000002508007c11 */ /* 0x000fe4000f8e18ff */
[----:B------:R-:W-:-:S03]  /*2780*/  SHF.L.U32 R5, R9, 0x1f, RZ ;  /* 0x0000001f09057819 */ /* 0x000fc600000006ff */
[----:B------:R-:W-:Y:S01]  /*2790*/  VIADD R4, R0, 0xe0 ;  /* 0x000000e000047836 */ /* 0x000fe20000000000 */
[----:B------:R-:W1:Y:S02]  /*27a0*/  SYNCS.PHASECHK.TRANS64.TRYWAIT P0, [R0+URZ+0xd0], R5 ;  /* 0x0000d005000075a7 */ /* 0x000e6400080011ff */
[----:B-1----:R-:W-:Y:S05]  /*27b0*/  @!P0 BRA `(.L_x_42) ;  /* 0x0000003c00d48947 */ /* 0x002fea0003800000 */
.L_x_108:
[----:B------:R-:W-:Y:S01]  /*27c0*/  ULEA UR5, UR6, UR37, 0x3 ;  /* 0x0000002506057291 */ /* 0x000fe2000f8e18ff */
[----:B------:R-:W-:Y:S02]  /*27d0*/  PRMT R4, RZ, 0x654, R4 ;  /* 0x00000654ff047816 */ /* 0x000fe40000000004 */
[----:B-1----:R-:W-:Y:S01]  /*27e0*/  SHF.L.U32 R5, R12, 0x1f, RZ ;  /* 0x0000001f0c057819 */ /* 0x002fe200000006ff */
[----:B------:R-:W-:Y:S01]  /*27f0*/  UIADD3 UR4, UPT, UPT, UR5, 0x70, URZ ;  /* 0x0000007005047890 */ /* 0x000fe2000fffe0ff */
[----:B------:R1:W-:Y:S05]  /*2800*/  SYNCS.ARRIVE.TRANS64.RED.A1T0 RZ, [R4+URZ], RZ ;  /* 0x000000ff04ff79a7 */ /* 0x0003ea00081004ff */
[----:B------:R-:W-:Y:S01]  /*2810*/  IMAD.U32 R7, RZ, RZ, UR4 ;  /* 0x00000004ff077e24 */ /* 0x000fe2000f8e00ff */
[----:B------:R-:W2:Y:S04]  /*2820*/  SYNCS.PHASECHK.TRANS64.TRYWAIT P0, [UR5+0x80], R5 ;  /* 0x00008005ff0075a7 */ /* 0x000ea80008001105 */
[----:B------:R-:W-:Y:S01]  /*2830*/  PRMT R6, R2, 0x654, R7 ;  /* 0x0000065402067816 */ /* 0x000fe20000000007 */
[----:B-1----:R-:W-:Y:S01]  /*2840*/  @!P2 IMAD.MOV.U32 R4, RZ, RZ, 0x10 ;  /* 0x00000010ff04a424 */ /* 0x002fe200078e00ff */
[----:B--2---:R-:W-:Y:S06]  /*2850*/  @!P0 BRA `(.L_x_43) ;  /* 0x0000003c00c08947 */ /* 0x004fec0003800000 */
.L_x_110:
[----:B------:R-:W-:Y:S01]  /*2860*/  ULEA UR4, UR6, UR37, 0x4 ;  /* 0x0000002506047291 */ /* 0x000fe2000f8e20ff */
[----:B------:R-:W-:Y:S01]  /*2870*/  SEL R3, R6, R3, !P2 ;  /* 0x0000000306037207 */ /* 0x000fe20005000000 */
[----:B------:R-:W-:Y:S01]  /*2880*/  UIADD3 UR5, UPT, UPT, UR5, 0x70, URZ ;  /* 0x0000007005057890 */ /* 0x000fe2000fffe0ff */
[----:B-1----:R-:W-:Y:S01]  /*2890*/  LEA R0, R11, UR37, 0x3 ;  /* 0x000000250b007c11 */ /* 0x002fe2000f8e18ff */
[----:B------:R-:W-:Y:S01]  /*28a0*/  UIADD3 UR4, UPT, UPT, UR4, 0x100, URZ ;  /* 0x0000010004047890 */ /* 0x000fe2000fffe0ff */
[----:B------:R-:W-:Y:S01]  /*28b0*/  SHF.L.U32 R5, R10, 0x1f, RZ ;  /* 0x0000001f0a057819 */ /* 0x000fe200000006ff */
[----:B------:R1:W-:Y:S01]  /*28c0*/  @!P2 SYNCS.ARRIVE.TRANS64.RED RZ, [R3+URZ], R4 ;  /* 0x0000000403ffa9a7 */ /* 0x0003e200080004ff */
[----:B------:R-:W-:Y:S01]  /*28d0*/  UIADD3 UR6, UPT, UPT, UR6, 0x1, URZ ;  /* 0x0000000106067890 */ /* 0x000fe2000fffe0ff */
[----:B------:R-:W-:-:S03]  /*28e0*/  VIADD R8, R8, 0x1 ;  /* 0x0000000108087836 */ /* 0x000fc60000000000 */
[----:B------:R-:W-:Y:S02]  /*28f0*/  UISETP.NE.AND UP0, UPT, UR6, 0x2, UPT ;  /* 0x000000020600788c */ /* 0x000fe4000bf05270 */
[----:B------:R-:W-:Y:S06]  /*2900*/  UGETNEXTWORKID.BROADCAST [UR4], [UR5] ;  /* 0x00000000040073ca */ /* 0x000fec0008000100 */
[----:B------:R-:W-:Y:S01]  /*2910*/  USEL UR4, URZ, 0x1, UP0 ;  /* 0x00000001ff047887 */ /* 0x000fe20008000000 */
[----:B------:R-:W-:Y:S01]  /*2920*/  ISETP.NE.AND P0, PT, R8, 0x2, PT ;  /* 0x000000020800780c */ /* 0x000fe20003f05270 */
[----:B------:R-:W-:Y:S01]  /*2930*/  USEL UR6, UR6, URZ, UP0 ;  /* 0x000000ff06067287 */ /* 0x000fe20008000000 */
[----:B------:R-:W2:Y:S03]  /*2940*/  SYNCS.PHASECHK.TRANS64.TRYWAIT P1, [R0+URZ+0x70], R5 ;  /* 0x00007005000075a7 */ /* 0x000ea600080211ff */
[----:B------:R-:W-:Y:S01]  /*2950*/  LOP3.LUT R12, R12, UR4, RZ, 0x3c, !PT ;  /* 0x000000040c0c7c12 */ /* 0x000fe2000f8e3cff */
[----:B-12---:R-:W-:Y:S07]  /*2960*/  @!P1 BRA `(.L_x_44) ;  /* 0x0000003c00949947 */ /* 0x006fee0003800000 */
.L_x_111:
[C---:B------:R-:W-:Y:S01]  /*2970*/  LEA R4, R11.reuse, UR37, 0x4 ;  /* 0x000000250b047c11 */ /* 0x040fe2000f8e20ff */
[----:B-1----:R-:W-:Y:S01]  /*2980*/  VIADD R0, R0, 0x80 ;  /* 0x0000008000007836 */ /* 0x002fe20000000000 */
[----:B------:R-:W-:Y:S01]  /*2990*/  SEL R8, R8, RZ, P0 ;  /* 0x000000ff08087207 */ /* 0x000fe20000000000 */
[----:B------:R-:W-:-:S03]  /*29a0*/  VIADD R11, R11, 0x1 ;  /* 0x000000010b0b7836 */ /* 0x000fc60000000000 */
[----:B------:R-:W1:Y:S01]  /*29b0*/  LDS.128 R4, [R4+0x100] ;  /* 0x0001000004047984 */ /* 0x000e620000000c00 */
[----:B------:R-:W-:Y:S02]  /*29c0*/  PRMT R0, RZ, 0x654, R0 ;  /* 0x00000654ff007816 */ /* 0x000fe40000000000 */
[C---:B------:R-:W-:Y:S01]  /*29d0*/  ISETP.NE.AND P1, PT, R11.reuse, 0x2, PT ;  /* 0x000000020b00780c */ /* 0x040fe20003f25270 */
[----:B------:R-:W-:Y:S01]  /*29e0*/  @!PT LDS RZ, [RZ] ;  /* 0x00000000fffff984 */ /* 0x000fe20000000800 */
[----:B------:R-:W-:Y:S01]  /*29f0*/  @!PT LDS RZ, [RZ] ;  /* 0x00000000fffff984 */ /* 0x000fe20000000800 */
[----:B------:R-:W-:Y:S01]  /*2a00*/  @!PT LDS RZ, [RZ] ;  /* 0x00000000fffff984 */ /* 0x000fe20000000800 */
[----:B------:R-:W-:Y:S01]  /*2a10*/  @!PT LDS RZ, [RZ] ;  /* 0x00000000fffff984 */ /* 0x000fe20000000800 */
[----:B------:R2:W-:Y:S06]  /*2a20*/  MEMBAR.ALL.CTA ;  /* 0x0000000000007992 */ /* 0x0005ec0000008000 */
[----:B--2---:R-:W2:Y:S01]  /*2a30*/  FENCE.VIEW.ASYNC.S ;  /* 0x00000000000073c6 */ /* 0x004ea20000000000 */
[----:B------:R-:W-:Y:S01]  /*2a40*/  SEL R11, R11, RZ, P1 ;  /* 0x000000ff0b0b7207 */ /* 0x000fe20000800000 */
[----:B--2---:R2:W-:Y:S01]  /*2a50*/  SYNCS.ARRIVE.TRANS64.RED.A1T0 RZ, [R0+URZ], RZ ;  /* 0x000000ff00ff79a7 */ /* 0x0045e200081004ff */
[----:B-1----:R-:W-:-:S02]  /*2a60*/  LOP3.LUT P3, RZ, R6, 0x1, RZ, 0xc0, !PT ;  /* 0x0000000106ff7812 */ /* 0x002fc4000786c0ff */
[----:B------:R-:W-:-:S04]  /*2a70*/  SEL R5, RZ, 0x1, P1 ;  /* 0x00000001ff057807 */ /* 0x000fc80000800000 */
[----:B------:R-:W-:Y:S02]  /*2a80*/  LOP3.LUT R10, R10, R5, RZ, 0x3c, !PT ;  /* 0x000000050a0a7212 */ /* 0x000fe400078e3cff */
[----:B--2---:R-:W-:-:S04]  /*2a90*/  SEL R0, RZ, 0x1, P0 ;  /* 0x00000001ff007807 */ /* 0x004fc80000000000 */
[----:B------:R-:W-:Y:S01]  /*2aa0*/  LOP3.LUT R9, R9, R0, RZ, 0x3c, !PT ;  /* 0x0000000009097212 */ /* 0x000fe200078e3cff */
[----:B------:R-:W-:Y:S06]  /*2ab0*/  @P3 BRA `(.L_x_45) ;  /* 0xfffffffc002c3947 */ /* 0x000fec000383ffff */
[----:B------:R-:W-:Y:S01]  /*2ac0*/  ULEA UR5, UR6, UR37, 0x3 ;  /* 0x0000002506057291 */ /* 0x000fe2000f8e18ff */
[----:B------:R-:W-:-:S08]  /*2ad0*/  SHF.L.U32 R3, R12, 0x1f, RZ ;  /* 0x0000001f0c037819 */ /* 0x000fd000000006ff */
[----:B------:R-:W1:Y:S02]  /*2ae0*/  SYNCS.PHASECHK.TRANS64 P0, [UR5+0x80], R3 ;  /* 0x00008003ff0075a7 */ /* 0x000e640008001005 */
[----:B-1----:R-:W-:Y:S05]  /*2af0*/  @P0 BRA `(.L_x_46) ;  /* 0x0000000000080947 */ /* 0x002fea0003800000 */
[----:B------:R-:W1:Y:S02]  /*2b00*/  SYNCS.PHASECHK.TRANS64.TRYWAIT P0, [UR5+0x80], R3 ;  /* 0x00008003ff0075a7 */ /* 0x000e640008001105 */
[----:B-1----:R-:W-:Y:S05]  /*2b10*/  @!P0 BRA `(.L_x_47) ;  /* 0x0000003c003c8947 */ /* 0x002fea0003800000 */
.L_x_46:
[----:B------:R-:W-:-:S04]  /*2b20*/  UIADD3 UR4, UPT, UPT, UR6, 0x1, URZ ;  /* 0x0000000106047890 */ /* 0x000fc8000fffe0ff */
[----:B------:R-:W-:-:S04]  /*2b30*/  UISETP.NE.AND UP0, UPT, UR4, 0x2, UPT ;  /* 0x000000020400788c */ /* 0x000fc8000bf05270 */
[----:B------:R-:W-:Y:S02]  /*2b40*/  USEL UR7, URZ, 0x1, UP0 ;  /* 0x00000001ff077887 */ /* 0x000fe40008000000 */
[----:B------:R-:W-:-:S04]  /*2b50*/  USEL UR4, UR4, URZ, UP0 ;  /* 0x000000ff04047287 */ /* 0x000fc80008000000 */
[----:B------:R-:W-:Y:S01]  /*2b60*/  ULEA UR4, UR4, UR37, 0x3 ;  /* 0x0000002504047291 */ /* 0x000fe2000f8e18ff */
[----:B-1----:R-:W-:-:S04]  /*2b70*/  LOP3.LUT R3, R12, UR7, RZ, 0x3c, !PT ;  /* 0x000000070c037c12 */ /* 0x002fc8000f8e3cff */
[----:B------:R-:W-:-:S04]  /*2b80*/  SHF.L.U32 R0, R3, 0x1f, RZ ;  /* 0x0000001f03007819 */ /* 0x000fc800000006ff */
[----:B------:R-:W1:Y:S02]  /*2b90*/  SYNCS.PHASECHK.TRANS64 P0, [UR4+0x80], R0 ;  /* 0x00008000ff0075a7 */ /* 0x000e640008001004 */
[----:B-1----:R-:W-:Y:S05]  /*2ba0*/  @P0 EXIT ;  /* 0x000000000000094d */ /* 0x002fea0003800000 */
[----:B------:R-:W-:Y:S02]  /*2bb0*/  SHF.L.U32 R3, R3, 0x1f, RZ ;  /* 0x0000001f03037819 */ /* 0x000fe400000006ff */
[----:B------:R-:W-:-:S07]  /*2bc0*/  MOV R0, UR4 ;  /* 0x0000000400007c02 */ /* 0x000fce0008000f00 */
.L_x_48:
[----:B-1----:R1:W2:Y:S02]  /*2bd0*/  SYNCS.PHASECHK.TRANS64.TRYWAIT P0, [R0+URZ+0x80], R3 ;  /* 0x00008003000075a7 */ /* 0x0022a400080011ff */
[----:B--2---:R-:W-:Y:S05]  /*2be0*/  @!P0 NANOSLEEP.SYNCS 0x989680 ;  /* 0x009896800000895d */ /* 0x004fea0003900000 */
[----:B------:R-:W2:Y:S02]  /*2bf0*/  @!P0 SYNCS.PHASECHK.TRANS64 P0, [R0+URZ+0x80], R3 ;  /* 0x00008003000085a7 */ /* 0x000ea400080010ff */
[----:B--2---:R-:W-:Y:S05]  /*2c00*/  @P0 EXIT ;  /* 0x000000000000094d */ /* 0x004fea0003800000 */
[----:B------:R-:W-:Y:S05]  /*2c10*/  BRA `(.L_x_48) ;  /* 0xfffffffc00ec7947 */ /* 0x000fea000383ffff */
.L_x_41:
[----:B------:R-:W-:-:S09]  /*2c20*/  UISETP.NE.AND UP1, UPT, UR8, URZ, UPT ;  /* 0x000000ff0800728c */ /* 0x000fd2000bf25270 */
[----:B------:R-:W-:Y:S05]  /*2c30*/  BRA.U UP1, `(.L_x_49) ;  /* 0x0000001101247547 */ /* 0x000fea000b800000 */
[----:B------:R-:W-:Y:S01]  /*2c40*/  UMOV UR4, 0x40 ;  /* 0x0000004000047882 */ /* 0x000fe20000000000 */
[----:B------:R-:W-:Y:S01]  /*2c50*/  NOP ;  /* 0x0000000000007918 */ /* 0x000fe20000000000 */
[----:B------:R-:W-:Y:S01]  /*2c60*/  ULEA UR4, UR37, UR4, 0x18 ;  /* 0x0000000425047291 */ /* 0x000fe2000f8ec0ff */
[----:B------:R-:W-:Y:S02]  /*2c70*/  UMOV UR5, 0x400 ;  /* 0x0000040000057882 */ /* 0x000fe40000000000 */
[----:B------:R-:W-:-:S06]  /*2c80*/  ULEA UR37, UR37, UR5, 0x18 ;  /* 0x0000000525257291 */ /* 0x000fcc000f8ec0ff */
[----:B------:R-:W1:Y:S02]  /*2c90*/  LDS.U8 R0, [UR4+0x1c] ;  /* 0x00001c04ff007984 */ /* 0x000e640008000000 */
[----:B-1----:R-:W-:-:S13]  /*2ca0*/  ISETP.NE.AND P0, PT, R0, RZ, PT ;  /* 0x000000ff0000720c */ /* 0x002fda0003f05270 */
[----:B------:R-:W-:Y:S05]  /*2cb0*/  @P0 BRA `(.L_x_50) ;  /* 0x0000000000580947 */ /* 0x000fea0003800000 */
[----:B------:R-:W-:-:S13]  /*2cc0*/  ELECT P0, URZ, PT ;  /* 0x0000000000ff782f */ /* 0x000fda0003800000 */
[----:B------:R-:W-:Y:S05]  /*2cd0*/  @!P0 BRA `(.L_x_51) ;  /* 0x0000000000608947 */ /* 0x000fea0003800000 */
[----:B------:R-:W-:Y:S01]  /*2ce0*/  UMOV UR5, 0x10 ;  /* 0x0000001000057882 */ /* 0x000fe20000000000 */
[----:B------:R-:W-:Y:S01]  /*2cf0*/  HFMA2 R0, -RZ, RZ, 0, 5.9604644775390625e-08 ;  /* 0x00000001ff007431 */ /* 0x000fe200000001ff */
[----:B------:R-:W-:-:S03]  /*2d00*/  MOV R2, 0xffff ;  /* 0x0000ffff00027802 */ /* 0x000fc60000000f00 */
[----:B------:R-:W-:Y:S04]  /*2d10*/  DEPBAR.LE SB1, 0x36 ;  /* 0x00009d800000791a */ /* 0x000fe80000000000 */
[----:B------:R-:W1:Y:S02]  /*2d20*/  UTCATOMSWS.FIND_AND_SET.ALIGN UP0, UR5, UR5 ;  /* 0x00000005000575e3 */ /* 0x000e640008000800 */
[----:B-1----:R-:W-:Y:S01]  /*2d30*/  MOV R3, UR5 ;  /* 0x0000000500037c02 */ /* 0x002fe20008000f00 */
[----:B------:R-:W-:Y:S06]  /*2d40*/  BRA.U UP0, `(.L_x_52) ;  /* 0x0000000100187547 */ /* 0x000fec000b800000 */
.L_x_53:
[----:B------:R-:W-:Y:S05]  /*2d50*/  NANOSLEEP 0x64 ;  /* 0x000000640000795d */ /* 0x000fea0003800000 */
[----:B------:R-:W-:-:S05]  /*2d60*/  UMOV UR5, 0x10 ;  /* 0x0000001000057882 */ /* 0x000fca0000000000 */
[----:B------:R-:W-:Y:S04]  /*2d70*/  DEPBAR.LE SB1, 0x36 ;  /* 0x00009d800000791a */ /* 0x000fe80000000000 */
[----:B------:R-:W1:Y:S02]  /*2d80*/  UTCATOMSWS.FIND_AND_SET.ALIGN UP0, UR5, UR5 ;  /* 0x00000005000575e3 */ /* 0x000e640008000800 */
[----:B-1----:R-:W-:Y:S01]  /*2d90*/  MOV R3, UR5 ;  /* 0x0000000500037c02 */ /* 0x002fe20008000f00 */
[----:B------:R-:W-:Y:S05]  /*2da0*/  BRA.U !UP0, `(.L_x_53) ;  /* 0xfffffffd08e87547 */ /* 0x000fea000b83ffff */
.L_x_52:
[-C--:B------:R-:W-:Y:S02]  /*2db0*/  SHF.L.U32 R2, R2, R3.reuse, RZ ;  /* 0x0000000302027219 */ /* 0x080fe400000006ff */
[----:B------:R-:W-:Y:S01]  /*2dc0*/  SHF.L.U32 R0, R0, R3, RZ ;  /* 0x0000000300007219 */ /* 0x000fe200000006ff */
[----:B------:R-:W-:Y:S02]  /*2dd0*/  IMAD.SHL.U32 R3, R3, 0x20, RZ ;  /* 0x0000002003037824 */ /* 0x000fe400078e00ff */
[----:B------:R1:W-:Y:S04]  /*2de0*/  ATOMS.OR RZ, [UR4+0x14], R2 ;  /* 0x00001402ffff798c */ /* 0x0003e8000b000004 */
[----:B------:R1:W-:Y:S04]  /*2df0*/  ATOMS.OR RZ, [UR4+0x18], R0 ;  /* 0x00001800ffff798c */ /* 0x0003e8000b000004 */
[----:B------:R1:W-:Y:S01]  /*2e00*/  STS [UR37+0x120], R3 ;  /* 0x00012003ff007988 */ /* 0x0003e20008000825 */
[----:B------:R-:W-:Y:S05]  /*2e10*/  BRA `(.L_x_51) ;  /* 0x0000000000107947 */ /* 0x000fea0003800000 */
.L_x_50:
[----:B------:R-:W-:Y:S02]  /*2e20*/  MOV R0, 0xffffffff ;  /* 0xffffffff00007802 */ /* 0x000fe40000000f00 */
[----:B------:R-:W-:-:S03]  /*2e30*/  MOV R2, 0x2e60 ;  /* 0x00002e6000027802 */ /* 0x000fc60000000f00 */
[----:B------:R1:W-:Y:S04]  /*2e40*/  STS [UR37+0x120], R0 ;  /* 0x00012000ff007988 */ /* 0x0003e80008000825 */
[----:B-1-3-5:R-:W-:Y:S05]  /*2e50*/  CALL.REL.NOINC `($__internal_1_$__cuda_sm10x_tcgen05_guardrail_trap_phase_invalid_during_alloc) ;  /* 0x0000003c00b87944 */ /* 0x02afea0003c00000 */
.L_x_51:
[----:B------:R-:W-:Y:S05]  /*2e60*/  WARPSYNC.ALL ;  /* 0x0000000000007948 */ /* 0x000fea0003800000 */
[----:B------:R-:W2:Y:S01]  /*2e70*/  S2UR UR5, SR_CgaCtaId ;  /* 0x00000000000579c3 */ /* 0x000ea20000008800 */
[----:B------:R-:W-:Y:S01]  /*2e80*/  UMOV UR4, 0x400 ;  /* 0x0000040000047882 */ /* 0x000fe20000000000 */
[----:B------:R-:W-:-:S06]  /*2e90*/  NOP ;  /* 0x0000000000007918 */ /* 0x000fcc0000000000 */
[----:B------:R-:W-:Y:S06]  /*2ea0*/  BAR.ARV 0x6, 0xa0 ;  /* 0x0182800000007b1d */ /* 0x000fec0000002000 */
[----:B------:R-:W4:Y:S01]  /*2eb0*/  LDCU UR7, c[0x0][0x38c] ;  /* 0x00007180ff0777ac */ /* 0x000f220008000800 */
[----:B------:R-:W-:Y:S01]  /*2ec0*/  IMAD.MOV.U32 R11, RZ, RZ, 0x1 ;  /* 0x00000001ff0b7424 */ /* 0x000fe200078e00ff */
[----:B------:R-:W-:Y:S01]  /*2ed0*/  CS2R R8, SRZ ;  /* 0x0000000000087805 */ /* 0x000fe2000001ff00 */
[----:B------:R-:W-:Y:S01]  /*2ee0*/  IMAD.MOV.U32 R10, RZ, RZ, RZ ;  /* 0x000000ffff0a7224 */ /* 0x000fe200078e00ff */
[----:B------:R-:W3:Y:S01]  /*2ef0*/  LDCU UR6, c[0x0][0x38c] ;  /* 0x00007180ff0677ac */ /* 0x000ee20008000800 */
[----:B------:R-:W-:Y:S01]  /*2f00*/  UMOV UR15, URZ ;  /* 0x000000ff000f7c82 */ /* 0x000fe20008000000 */
[----:B------:R-:W-:Y:S01]  /*2f10*/  UMOV UR14, URZ ;  /* 0x000000ff000e7c82 */ /* 0x000fe20008000000 */
[----:B--2---:R-:W-:Y:S01]  /*2f20*/  ULEA UR5, UR5, UR4, 0x18 ;  /* 0x0000000405057291 */ /* 0x004fe2000f8ec0ff */
[----:B------:R-:W-:Y:S01]  /*2f30*/  UMOV UR32, 0x0 ;  /* 0x0000000000207882 */ /* 0x000fe20000000000 */
[----:B------:R-:W-:-:S02]  /*2f40*/  UMOV UR33, 0x8080010 ;  /* 0x0808001000217882 */ /* 0x000fc40000000000 */
[----:B------:R-:W-:Y:S02]  /*2f50*/  UIADD3 UR9, UPT, UPT, UR5, 0x2300, URZ ;  /* 0x0000230005097890 */ /* 0x000fe4000fffe0ff */
[----:B------:R-:W-:Y:S02]  /*2f60*/  UIADD3 UR10, UPT, UPT, UR5, 0x2a300, URZ ;  /* 0x0002a300050a7890 */ /* 0x000fe4000fffe0ff */
[----:B----4-:R-:W-:Y:S01]  /*2f70*/  UIADD3 UR7, UPT, UPT, UR7, 0xff, URZ ;  /* 0x000000ff07077890 */ /* 0x010fe2000fffe0ff */
[----:B-1----:R-:W1:Y:S01]  /*2f80*/  LDS R0, [UR5+0x120] ;  /* 0x00012005ff007984 */ /* 0x002e620008000800 */
[----:B------:R-:W-:Y:S02]  /*2f90*/  USHF.R.U32.HI UR9, URZ, 0x4, UR9 ;  /* 0x00000004ff097899 */ /* 0x000fe40008011609 */
[----:B------:R-:W-:Y:S02]  /*2fa0*/  USHF.R.S32.HI UR4, URZ, 0x1f, UR7 ;  /* 0x0000001fff047899 */ /* 0x000fe40008011407 */
[----:B------:R-:W-:-:S02]  /*2fb0*/  USHF.R.U32.HI UR10, URZ, 0x4, UR10 ;  /* 0x00000004ff0a7899 */ /* 0x000fc4000801160a */
[----:B------:R-:W-:Y:S02]  /*2fc0*/  ULEA.HI UR4, UR4, UR7, URZ, 0x8 ;  /* 0x0000000704047291 */ /* 0x000fe4000f8f40ff */
[----:B------:R-:W-:Y:S02]  /*2fd0*/  ULOP3.LUT UR9, UR9, 0x3fff, URZ, 0xc0, !UPT ;  /* 0x00003fff09097892 */ /* 0x000fe4000f8ec0ff */
[----:B------:R-:W-:Y:S02]  /*2fe0*/  USHF.R.S32.HI UR4, URZ, 0x8, UR4 ;  /* 0x00000008ff047899 */ /* 0x000fe40008011404 */
[----:B------:R-:W-:Y:S02]  /*2ff0*/  ULOP3.LUT UR10, UR10, 0x3fff, URZ, 0xc0, !UPT ;  /* 0x00003fff0a0a7892 */ /* 0x000fe4000f8ec0ff */
[----:B------:R-:W-:Y:S01]  /*3000*/  UISETP.LT.AND UP0, UPT, UR4, 0x1, UPT ;  /* 0x000000010400788c */ /* 0x000fe2000bf01270 */
[----:B------:R-:W-:Y:S01]  /*3010*/  UMOV UR30, 0x0 ;  /* 0x00000000001e7882 */ /* 0x000fe20000000000 */
[----:B------:R-:W-:-:S02]  /*3020*/  UMOV UR31, 0x8080010 ;  /* 0x08080010001f7882 */ /* 0x000fc40000000000 */
[----:B------:R-:W-:Y:S01]  /*3030*/  USEL UR8, UR4, 0x1, !UP0 ;  /* 0x0000000104087887 */ /* 0x000fe2000c000000 */
[----:B------:R-:W-:Y:S01]  /*3040*/  UMOV UR28, 0x0 ;  /* 0x00000000001c7882 */ /* 0x000fe20000000000 */
[----:B------:R-:W-:Y:S01]  /*3050*/  UMOV UR29, 0x8080010 ;  /* 0x08080010001d7882 */ /* 0x000fe20000000000 */
[----:B------:R-:W-:Y:S01]  /*3060*/  UMOV UR26, 0x0 ;  /* 0x00000000001a7882 */ /* 0x000fe20000000000 */
[----:B------:R-:W-:Y:S01]  /*3070*/  UMOV UR27, 0x8080010 ;  /* 0x08080010001b7882 */ /* 0x000fe20000000000 */
[----:B------:R-:W-:Y:S01]  /*3080*/  UMOV UR24, 0x0 ;  /* 0x0000000000187882 */ /* 0x000fe20000000000 */
[----:B------:R-:W-:Y:S01]  /*3090*/  UMOV UR25, 0x8080010 ;  /* 0x0808001000197882 */ /* 0x000fe20000000000 */
[----:B------:R-:W-:Y:S01]  /*30a0*/  UMOV UR22, 0x0 ;  /* 0x0000000000167882 */ /* 0x000fe20000000000 */
[----:B------:R-:W-:Y:S01]  /*30b0*/  UMOV UR23, 0x8080010 ;  /* 0x0808001000177882 */ /* 0x000fe20000000000 */
[----:B------:R-:W-:Y:S02]  /*30c0*/  ULOP3.LUT UR9, UR9, 0x10000, URZ, 0xfc, !UPT ;  /* 0x0001000009097892 */ /* 0x000fe4000f8efcff */
[----:B------:R-:W-:-:S02]  /*30d0*/  ULOP3.LUT UR10, UR10, 0x10000, URZ, 0xfc, !UPT ;  /* 0x000100000a0a7892 */ /* 0x000fc4000f8efcff */
[----:B------:R-:W-:Y:S02]  /*30e0*/  UIADD3 UR8, UPT, UPT, -UR8, URZ, URZ ;  /* 0x000000ff08087290 */ /* 0x000fe4000fffe1ff */
[----:B---3--:R-:W-:Y:S01]  /*30f0*/  UISETP.GE.AND UP3, UPT, UR6, 0x1, UPT ;  /* 0x000000010600788c */ /* 0x008fe2000bf66270 */
[----:B------:R-:W-:Y:S01]  /*3100*/  UMOV UR20, 0x0 ;  /* 0x0000000000147882 */ /* 0x000fe20000000000 */
[----:B------:R-:W-:Y:S01]  /*3110*/  UMOV UR21, 0x8080010 ;  /* 0x0808001000157882 */ /* 0x000fe20000000000 */
[----:B------:R-:W-:Y:S01]  /*3120*/  UMOV UR18, 0x0 ;  /* 0x0000000000127882 */ /* 0x000fe20000000000 */
[----:B-1----:R-:W-:Y:S01]  /*3130*/  R2UR UR16, R0 ;  /* 0x00000000001072ca */ /* 0x002fe200000e0000 */
[----:B------:R-:W-:-:S14]  /*3140*/  UMOV UR19, 0x8080010 ;  /* 0x0808001000137882 */ /* 0x000fdc0000000000 */
.L_x_60:
[----:B------:R-:W-:Y:S02]  /*3150*/  LEA R0, R10, UR5, 0x3 ;  /* 0x000000050a007c11 */ /* 0x000fe4000f8e18ff */
[----:B------:R-:W-:Y:S02]  /*3160*/  SHF.L.U32 R5, R9, 0x1f, RZ ;  /* 0x0000001f09057819 */ /* 0x000fe400000006ff */
[----:B------:R-:W-:Y:S01]  /*3170*/  PLOP3.LUT P0, PT, PT, PT, UP3, 0x80, 0x8 ;  /* 0x000000000008781c */ /* 0x000fe20003f0f038 */
[----:B------:R-:W-:Y:S01]  /*3180*/  VIADD R3, R0, 0x80 ;  /* 0x0000008000037836 */ /* 0x000fe20000000000 */
[----:B-1----:R-:W1:Y:S02]  /*3190*/  SYNCS.PHASECHK.TRANS64.TRYWAIT P1, [R0+URZ+0x70], R5 ;  /* 0x00007005000075a7 */ /* 0x002e6400080211ff */
[----:B-1-3--:R-:W-:Y:S09]  /*31a0*/  @!P1 BRA `(.L_x_54) ;  /* 0x0000003400b09947 */ /* 0x00aff20003800000 */
.L_x_113:
[----:B------:R-:W-:Y:S01]  /*31b0*/  LEA R4, R10, UR5, 0x4 ;  /* 0x000000050a047c11 */ /* 0x000fe2000f8e20ff */
[----:B------:R-:W-:Y:S01]  /*31c0*/  @UP3 ULEA UR7, UR14, UR5, 0x3 ;  /* 0x000000050e073291 */ /* 0x000fe2000f8e18ff */
[----:B------:R-:W-:Y:S01]  /*31d0*/  PLOP3.LUT P2, PT, PT, PT, PT, 0x80, 0x8 ;  /* 0x000000000008781c */ /* 0x000fe20003f4f070 */
[----:B------:R-:W-:Y:S01]  /*31e0*/  ULEA UR6, UR15, UR5, 0x3 ;  /* 0x000000050f067291 */ /* 0x000fe2000f8e18ff */
[----:B------:R-:W-:Y:S02]  /*31f0*/  PRMT R3, RZ, 0x654, R3 ;  /* 0x00000654ff037816 */ /* 0x000fe40000000003 */
[----:B-1----:R-:W1:Y:S01]  /*3200*/  LDS.128 R4, [R4+0x100] ;  /* 0x0001000004047984 */ /* 0x002e620000000c00 */
[----:B------:R-:W-:Y:S02]  /*3210*/  @P0 SHF.L.U32 R2, R8, 0x1f, RZ ;  /* 0x0000001f08020819 */ /* 0x000fe400000006ff */
[----:B------:R-:W-:Y:S01]  /*3220*/  SHF.L.U32 R0, R11, 0x1f, RZ ;  /* 0x0000001f0b007819 */ /* 0x000fe200000006ff */
[----:B------:R-:W-:Y:S01]  /*3230*/  @!PT LDS RZ, [RZ] ;  /* 0x00000000fffff984 */ /* 0x000fe20000000800 */
[----:B------:R-:W-:Y:S01]  /*3240*/  @!PT LDS RZ, [RZ] ;  /* 0x00000000fffff984 */ /* 0x000fe20000000800 */
[----:B------:R-:W-:Y:S01]  /*3250*/  @!PT LDS RZ, [RZ] ;  /* 0x00000000fffff984 */ /* 0x000fe20000000800 */
[----:B------:R-:W-:Y:S01]  /*3260*/  @!PT LDS RZ, [RZ] ;  /* 0x00000000fffff984 */ /* 0x000fe20000000800 */
[----:B------:R2:W-:Y:S06]  /*3270*/  MEMBAR.ALL.CTA ;  /* 0x0000000000007992 */ /* 0x0005ec0000008000 */
[----:B--2---:R-:W2:Y:S02]  /*3280*/  FENCE.VIEW.ASYNC.S ;  /* 0x00000000000073c6 */ /* 0x004ea40000000000 */
[----:B--2---:R2:W-:Y:S01]  /*3290*/  SYNCS.ARRIVE.TRANS64.RED.A1T0 RZ, [R3+URZ], RZ ;  /* 0x000000ff03ff79a7 */ /* 0x0045e200081004ff */
[----:B------:R2:W3:Y:S01]  /*32a0*/  @P0 SYNCS.PHASECHK.TRANS64.TRYWAIT P2, [UR7], R2 ;  /* 0x00000002ff0005a7 */ /* 0x0004e20008041107 */
[----:B------:R-:W-:Y:S01]  /*32b0*/  ULEA UR7, UR15, UR16, 0x5 ;  /* 0x000000100f077291 */ /* 0x000fe2000f8e28ff */
[----:B-1----:R-:W-:Y:S01]  /*32c0*/  LOP3.LUT P1, RZ, R6, 0x1, RZ, 0xc0, !PT ;  /* 0x0000000106ff7812 */ /* 0x002fe2000782c0ff */
[----:B------:R-:W1:Y:S02]  /*32d0*/  SYNCS.PHASECHK.TRANS64.TRYWAIT P0, [UR6+0xb0], R0 ;  /* 0x0000b000ff0075a7 */ /* 0x000e640008001106 */
[----:B-123--:R-:W-:Y:S10]  /*32e0*/  @!P0 BRA `(.L_x_55) ;  /* 0x0000003400748947 */ /* 0x00eff40003800000 */
.L_x_115:
[----:B------:R-:W-:Y:S01]  /*32f0*/  IADD3 R10, PT, PT, R10, 0x1, RZ ;  /* 0x000000010a0a7810 */ /* 0x000fe20007ffe0ff */
[----:B------:R-:W-:Y:S06]  /*3300*/  BRA.U !UP3, `(.L_x_56) ;  /* 0x000000050b107547 */ /* 0x000fec000b800000 */
[----:B------:R-:W-:Y:S01]  /*3310*/  UPLOP3.LUT UP4, UPT, UPT, UPT, UPT, 0x40, 0x4 ;  /* 0x000000000004789c */ /* 0x000fe20003f8e870 */
[----:B------:R-:W-:Y:S01]  /*3320*/  UMOV UR13, UR8 ;  /* 0x00000008000d7c82 */ /* 0x000fe20008000000 */
[----:B------:R-:W-:Y:S01]  /*3330*/  UMOV UR12, UR4 ;  /* 0x00000004000c7c82 */ /* 0x000fe20008000000 */
[----:B------:R-:W-:-:S08]  /*3340*/  UMOV UR17, UR14 ;  /* 0x0000000e00117c82 */ /* 0x000fd00008000000 */
.L_x_59:
[----:B------:R-:W-:Y:S02]  /*3350*/  UIADD3 UR13, UPT, UPT, UR13, 0x1, URZ ;  /* 0x000000010d0d7890 */ /* 0x000fe4000fffe0ff */
[----:B--2---:R-:W-:Y:S02]  /*3360*/  ULEA UR11, UR17, UR5, 0x3 ;  /* 0x00000005110b7291 */ /* 0x004fe4000f8e18ff */
[----:B------:R-:W-:Y:S01]  /*3370*/  UISETP.NE.AND UP0, UPT, UR13, URZ, UPT ;  /* 0x000000ff0d00728c */ /* 0x000fe2000bf05270 */
[----:B---3--:R-:W-:Y:S10]  /*3380*/  @P2 BRA `(.L_x_57) ;  /* 0x00000000000c2947 */ /* 0x008ff40003800000 */
[----:B-1----:R-:W-:Y:S04]  /*3390*/  SHF.L.U32 R3, R8, 0x1f, RZ ;  /* 0x0000001f08037819 */ /* 0x002fe800000006ff */
[----:B------:R-:W1:Y:S02]  /*33a0*/  SYNCS.PHASECHK.TRANS64.TRYWAIT P0, [UR11], R3 ;  /* 0x00000003ff0075a7 */ /* 0x000e64000800110b */
[----:B-1----:R-:W-:Y:S05]  /*33b0*/  @!P0 BRA `(.L_x_58) ;  /* 0x0000003400588947 */ /* 0x002fea0003800000 */
.L_x_57:
[----:B------:R-:W-:Y:S01]  /*33c0*/  UISETP.NE.AND UP1, UPT, UR12, 0x1, UPT ;  /* 0x000000010c00788c */ /* 0x000fe2000bf25270 */
[----:B------:R-:W-:Y:S01]  /*33d0*/  PLOP3.LUT P2, PT, PT, PT, PT, 0x80, 0x8 ;  /* 0x000000000008781c */ /* 0x000fe20003f4f070 */
[----:B------:R-:W-:Y:S02]  /*33e0*/  UIADD3 UR14, UPT, UPT, UR17, 0x1, URZ ;  /* 0x00000001110e7890 */ /* 0x000fe4000fffe0ff */
[----:B------:R-:W-:Y:S02]  /*33f0*/  ULEA UR64, UR17, UR10, 0x9 ;  /* 0x0000000a11407291 */ /* 0x000fe4000f8e48ff */
[----:B------:R-:W-:Y:S01]  /*3400*/  UISETP.NE.AND UP2, UPT, UR14, 0x5, UPT ;  /* 0x000000050e00788c */ /* 0x000fe2000bf45270 */
[----:B------:R-:W-:Y:S01]  /*3410*/  PLOP3.LUT P0, PT, PT, PT, UP1, 0x80, 0x8 ;  /* 0x000000000008781c */ /* 0x000fe20003f0f018 */
[----:B------:R-:W-:Y:S02]  /*3420*/  ULEA UR62, UR17, UR9, 0xb ;  /* 0x00000009113e7291 */ /* 0x000fe4000f8e58ff */
[----:B------:R-:W-:Y:S02]  /*3430*/  USEL UR35, URZ, 0x1, UP2 ;  /* 0x00000001ff237887 */ /* 0x000fe40009000000 */
[----:B------:R-:W-:Y:S02]  /*3440*/  USEL UR14, UR14, URZ, UP2 ;  /* 0x000000ff0e0e7287 */ /* 0x000fe40009000000 */
[----:B------:R-:W-:Y:S02]  /*3450*/  UIADD3 UR60, UPT, UPT, UR64, 0x2, URZ ;  /* 0x00000002403c7890 */ /* 0x000fe4000fffe0ff */
[----:B------:R-:W-:Y:S01]  /*3460*/  @UP1 ULEA UR34, UR14, UR5, 0x3 ;  /* 0x000000050e221291 */ /* 0x000fe2000f8e18ff */
[----:B------:R-:W-:Y:S01]  /*3470*/  LOP3.LUT R8, R8, UR35, RZ, 0x3c, !PT ;  /* 0x0000002308087c12 */ /* 0x000fe2000f8e3cff */
[----:B------:R-:W-:Y:S02]  /*3480*/  UIADD3 UR58, UPT, UPT, UR62, 0x2, URZ ;  /* 0x000000023e3a7890 */ /* 0x000fe4000fffe0ff */
[----:B------:R-:W-:Y:S01]  /*3490*/  UIADD3 UR56, UPT, UPT, UR64, 0x4, URZ ;  /* 0x0000000440387890 */ /* 0x000fe2000fffe0ff */
[----:B-1----:R-:W-:Y:S01]  /*34a0*/  @P0 SHF.L.U32 R0, R8, 0x1f, RZ ;  /* 0x0000001f08000819 */ /* 0x002fe200000006ff */
[----:B------:R-:W-:Y:S02]  /*34b0*/  UIADD3 UR54, UPT, UPT, UR62, 0x4, URZ ;  /* 0x000000043e367890 */ /* 0x000fe4000fffe0ff */
[----:B------:R-:W-:Y:S01]  /*34c0*/  UIADD3 UR52, UPT, UPT, UR64, 0x6, URZ ;  /* 0x0000000640347890 */ /* 0x000fe2000fffe0ff */
[----:B------:R2:W3:Y:S01]  /*34d0*/  @P0 SYNCS.PHASECHK.TRANS64.TRYWAIT P2, [UR34], R0 ;  /* 0x00000000ff0005a7 */ /* 0x0004e20008041122 */
[----:B------:R-:W-:Y:S02]  /*34e0*/  UIADD3 UR50, UPT, UPT, UR62, 0x6, URZ ;  /* 0x000000063e327890 */ /* 0x000fe4000fffe0ff */
        /* <DEDUP_REMOVED lines=9> */
[----:B------:R-:W-:Y:S01]  /*3580*/  UIADD3 UR12, UPT, UPT, UR12, -0x1, URZ ;  /* 0xffffffff0c0c7890 */ /* 0x000fe2000fffe0ff */
[----:B------:R-:W-:Y:S01]  /*3590*/  UMOV UR65, 0x40004040 ;  /* 0x4000404000417882 */ /* 0x000fe20000000000 */
[----:B------:R-:W-:Y:S01]  /*35a0*/  UMOV UR63, 0x40004040 ;  /* 0x40004040003f7882 */ /* 0x000fe20000000000 */
[----:B------:R-:W-:Y:S01]  /*35b0*/  UMOV UR61, 0x40004040 ;  /* 0x40004040003d7882 */ /* 0x000fe20000000000 */
[----:B------:R2:W-:Y:S01]  /*35c0*/  UTCQMMA gdesc[UR62], gdesc[UR64], tmem[UR7], tmem[UR32], idesc[UR33], UP4 ;  /* 0x00ff20403e0075ea */ /* 0x0005e2000a000307 */
[----:B------:R-:W-:Y:S01]  /*35d0*/  UPLOP3.LUT UP4, UPT, UPT, UPT, UPT, 0x80, 0x8 ;  /* 0x000000000008789c */ /* 0x000fe20003f8f070 */
[----:B------:R-:W-:Y:S01]  /*35e0*/  UMOV UR59, 0x40004040 ;  /* 0x40004040003b7882 */ /* 0x000fe20000000000 */
[----:B------:R-:W-:Y:S01]  /*35f0*/  UMOV UR57, 0x40004040 ;  /* 0x4000404000397882 */ /* 0x000fe20000000000 */
[----:B------:R2:W-:Y:S01]  /*3600*/  UTCQMMA gdesc[UR58], gdesc[UR60], tmem[UR7], tmem[UR30], idesc[UR31], UPT ;  /* 0x00ff1e3c3a0075ea */ /* 0x0005e2000b800307 */
        /* <DEDUP_REMOVED lines=14> */
[----:B------:R-:W-:Y:S01]  /*36f0*/  UMOV UR35, 0x40004040 ;  /* 0x4000404000237882 */ /* 0x000fe20000000000 */
[----:B------:R2:W-:Y:S01]  /*3700*/  UTCQMMA gdesc[UR38], gdesc[UR40], tmem[UR7], tmem[UR20], idesc[UR21], UPT ;  /* 0x00ff1428260075ea */ /* 0x0005e2000b800307 */
[----:B------:R2:W-:Y:S01]  /*3710*/  UTCQMMA gdesc[UR34], gdesc[UR36], tmem[UR7], tmem[UR18], idesc[UR19], UPT ;  /* 0x00ff1224220075ea */ /* 0x0005e2000b800307 */
[----:B------:R2:W-:Y:S01]  /*3720*/  UTCBAR [UR11], URZ ;  /* 0x000000ff0b0073e9 */ /* 0x0005e200080000ff */
[----:B------:R-:W-:Y:S01]  /*3730*/  UMOV UR17, UR14 ;  /* 0x0000000e00117c82 */ /* 0x000fe20008000000 */
[----:B------:R-:W-:Y:S05]  /*3740*/  BRA.U UP0, `(.L_x_59) ;  /* 0xfffffffd00007547 */ /* 0x000fea000b83ffff */
.L_x_56:
[----:B------:R-:W-:Y:S01]  /*3750*/  UIADD3 UR15, UPT, UPT, UR15, 0x1, URZ ;  /* 0x000000010f0f7890 */ /* 0x000fe2000fffe0ff */
[C---:B------:R-:W-:Y:S01]  /*3760*/  ISETP.NE.AND P0, PT, R10.reuse, 0x2, PT ;  /* 0x000000020a00780c */ /* 0x040fe20003f05270 */
[----:B--2---:R-:W-:Y:S02]  /*3770*/  UIADD3 UR7, UPT, UPT, UR6, 0x90, URZ ;  /* 0x0000009006077890 */ /* 0x004fe4000fffe0ff */
[----:B------:R-:W-:Y:S01]  /*3780*/  UISETP.NE.AND UP0, UPT, UR15, 0x4, UPT ;  /* 0x000000040f00788c */ /* 0x000fe2000bf05270 */
[----:B-1----:R-:W-:Y:S02]  /*3790*/  SEL R0, RZ, 0x1, P0 ;  /* 0x00000001ff007807 */ /* 0x002fe40000000000 */
[----:B------:R-:W-:Y:S01]  /*37a0*/  SEL R10, R10, RZ, P0 ;  /* 0x000000ff0a0a7207 */ /* 0x000fe20000000000 */
[----:B------:R-:W-:Y:S01]  /*37b0*/  USEL UR6, URZ, 0x1, UP0 ;  /* 0x00000001ff067887 */ /* 0x000fe20008000000 */
[----:B------:R-:W-:Y:S01]  /*37c0*/  LOP3.LUT R9, R9, R0, RZ, 0x3c, !PT ;  /* 0x0000000009097212 */ /* 0x000fe200078e3cff */
[----:B------:R-:W-:Y:S01]  /*37d0*/  USEL UR15, UR15, URZ, UP0 ;  /* 0x000000ff0f0f7287 */ /* 0x000fe20008000000 */
[----:B------:R1:W-:Y:S03]  /*37e0*/  UTCBAR [UR7], URZ ;  /* 0x000000ff070073e9 */ /* 0x0003e600080000ff */
[----:B------:R-:W-:Y:S01]  /*37f0*/  LOP3.LUT R11, R11, UR6, RZ, 0x3c, !PT ;  /* 0x000000060b0b7c12 */ /* 0x000fe2000f8e3cff */
[----:B------:R-:W-:Y:S07]  /*3800*/  @P1 BRA `(.L_x_60) ;  /* 0xfffffff800501947 */ /* 0x000fee000383ffff */
[----:B------:R-:W2:Y:S01]  /*3810*/  S2UR UR4, SR_CgaCtaId ;  /* 0x00000000000479c3 */ /* 0x000ea20000008800 */
[----:B------:R-:W-:Y:S01]  /*3820*/  ELECT P0, URZ, PT ;  /* 0x0000000000ff782f */ /* 0x000fe20003800000 */
[----:B------:R-:W-:Y:S01]  /*3830*/  IMAD.MOV.U32 R0, RZ, RZ, 0x1 ;  /* 0x00000001ff007424 */ /* 0x000fe200078e00ff */
[----:B------:R-:W-:Y:S01]  /*3840*/  UIADD3 UR5, UPT, UPT, UR5, 0xb0, URZ ;  /* 0x000000b005057890 */ /* 0x000fe2000fffe0ff */
[----:B------:R-:W-:Y:S01]  /*3850*/  SHF.L.U32 R3, R11, 0x1f, RZ ;  /* 0x0000001f0b037819 */ /* 0x000fe200000006ff */
[----:B------:R-:W-:-:S03]  /*3860*/  UMOV UR6, 0x40 ;  /* 0x0000004000067882 */ /* 0x000fc60000000000 */
[----:B------:R-:W-:Y:S01]  /*3870*/  UVIRTCOUNT.DEALLOC.SMPOOL 0x80 ;  /* 0x000000800000784c */ /* 0x000fe20000000000 */
[----:B--2---:R-:W-:Y:S02]  /*3880*/  ULEA UR4, UR4, UR6, 0x18 ;  /* 0x0000000604047291 */ /* 0x004fe4000f8ec0ff */
[----:B------:R-:W-:-:S07]  /*3890*/  ULEA UR6, UR15, UR5, 0x3 ;  /* 0x000000050f067291 */ /* 0x000fce000f8e18ff */
[----:B------:R2:W-:Y:S02]  /*38a0*/  @P0 STS.U8 [UR4+0x1c], R0 ;  /* 0x00001c00ff000988 */ /* 0x0005e40008000004 */
[----:B------:R-:W4:Y:S02]  /*38b0*/  SYNCS.PHASECHK.TRANS64.TRYWAIT P0, [UR6], R3 ;  /* 0x00000003ff0075a7 */ /* 0x000f240008001106 */
[----:B--2-4-:R-:W-:Y:S05]  /*38c0*/  @!P0 BRA `(.L_x_61) ;  /* 0x00000030002c8947 */ /* 0x014fea0003800000 */
.L_x_118:
[----:B-1----:R-:W-:-:S04]  /*38d0*/  UIADD3 UR7, UPT, UPT, UR15, 0x1, URZ ;  /* 0x000000010f077890 */ /* 0x002fc8000fffe0ff */
[----:B------:R-:W-:-:S04]  /*38e0*/  UISETP.NE.AND UP0, UPT, UR7, 0x4, UPT ;  /* 0x000000040700788c */ /* 0x000fc8000bf05270 */
[----:B------:R-:W-:Y:S02]  /*38f0*/  USEL UR8, URZ, 0x1, UP0 ;  /* 0x00000001ff087887 */ /* 0x000fe40008000000 */
[----:B------:R-:W-:-:S04]  /*3900*/  USEL UR7, UR7, URZ, UP0 ;  /* 0x000000ff07077287 */ /* 0x000fc80008000000 */
[----:B------:R-:W-:Y:S01]  /*3910*/  ULEA UR6, UR7, UR5, 0x3 ;  /* 0x0000000507067291 */ /* 0x000fe2000f8e18ff */
[----:B------:R-:W-:-:S04]  /*3920*/  LOP3.LUT R2, R11, UR8, RZ, 0x3c, !PT ;  /* 0x000000080b027c12 */ /* 0x000fc8000f8e3cff */
[----:B--2---:R-:W-:-:S04]  /*3930*/  SHF.L.U32 R3, R2, 0x1f, RZ ;  /* 0x0000001f02037819 */ /* 0x004fc800000006ff */
[----:B------:R-:W1:Y:S02]  /*3940*/  SYNCS.PHASECHK.TRANS64.TRYWAIT P0, [UR6], R3 ;  /* 0x00000003ff0075a7 */ /* 0x000e640008001106 */
[----:B-1----:R-:W-:Y:S05]  /*3950*/  @!P0 BRA `(.L_x_62) ;  /* 0x0000003000208947 */ /* 0x002fea0003800000 */
.L_x_120:
        /* <DEDUP_REMOVED lines=9> */
.L_x_122:
[----:B------:R-:W-:-:S04]  /*39f0*/  UIADD3 UR7, UPT, UPT, UR7, 0x1, URZ ;  /* 0x0000000107077890 */ /* 0x000fc8000fffe0ff */
[----:B------:R-:W-:-:S04]  /*3a00*/  UISETP.NE.AND UP0, UPT, UR7, 0x4, UPT ;  /* 0x000000040700788c */ /* 0x000fc8000bf05270 */
[----:B------:R-:W-:Y:S02]  /*3a10*/  USEL UR6, URZ, 0x1, UP0 ;  /* 0x00000001ff067887 */ /* 0x000fe40008000000 */
[----:B------:R-:W-:-:S04]  /*3a20*/  USEL UR7, UR7, URZ, UP0 ;  /* 0x000000ff07077287 */ /* 0x000fc80008000000 */
[----:B------:R-:W-:Y:S01]  /*3a30*/  ULEA UR7, UR7, UR5, 0x3 ;  /* 0x0000000507077291 */ /* 0x000fe2000f8e18ff */
[----:B-1----:R-:W-:-:S04]  /*3a40*/  LOP3.LUT R3, R2, UR6, RZ, 0x3c, !PT ;  /* 0x0000000602037c12 */ /* 0x002fc8000f8e3cff */
[----:B------:R-:W-:-:S04]  /*3a50*/  SHF.L.U32 R3, R3, 0x1f, RZ ;  /* 0x0000001f03037819 */ /* 0x000fc800000006ff */
[----:B------:R-:W1:Y:S02]  /*3a60*/  SYNCS.PHASECHK.TRANS64.TRYWAIT P0, [UR7], R3 ;  /* 0x00000003ff0075a7 */ /* 0x000e640008001107 */
[----:B-1----:R-:W-:Y:S05]  /*3a70*/  @!P0 BRA `(.L_x_64) ;  /* 0x0000003000088947 */ /* 0x002fea0003800000 */
.L_x_124:
[----:B------:R-:W-:Y:S01]  /*3a80*/  NOP ;  /* 0x0000000000007918 */ /* 0x000fe20000000000 */
[----:B-1----:R-:W1:Y:S01]  /*3a90*/  LDS R0, [UR4+0x14] ;  /* 0x00001404ff007984 */ /* 0x002e620008000800 */
[----:B------:R-:W-:Y:S01]  /*3aa0*/  ULOP3.LUT UR6, UR16, 0xffff, URZ, 0xc0, !UPT ;  /* 0x0000ffff10067892 */ /* 0x000fe2000f8ec0ff */
[----:B------:R-:W-:Y:S01]  /*3ab0*/  UMOV UR8, 0xffff ;  /* 0x0000ffff00087882 */ /* 0x000fe20000000000 */
[----:B------:R-:W-:Y:S02]  /*3ac0*/  UMOV UR5, 0x1 ;  /* 0x0000000100057882 */ /* 0x000fe40000000000 */
[----:B------:R-:W-:-:S04]  /*3ad0*/  USHF.R.U32.HI UR6, URZ, 0x5, UR6 ;  /* 0x00000005ff067899 */ /* 0x000fc80008011606 */
[----:B------:R-:W-:Y:S02]  /*3ae0*/  USHF.L.U32 UR8, UR8, UR6, URZ ;  /* 0x0000000608087299 */ /* 0x000fe400080006ff */
[----:B------:R-:W-:-:S04]  /*3af0*/  USHF.L.U32 UR5, UR5, UR6, URZ ;  /* 0x0000000605057299 */ /* 0x000fc800080006ff */
[----:B-1----:R-:W-:-:S04]  /*3b00*/  LOP3.LUT R0, R0, UR8, RZ, 0xc0, !PT ;  /* 0x0000000800007c12 */ /* 0x002fc8000f8ec0ff */
[----:B------:R-:W-:-:S13]  /*3b10*/  ISETP.NE.AND P0, PT, R0, UR8, PT ;  /* 0x0000000800007c0c */ /* 0x000fda000bf05270 */
[----:B------:R-:W-:Y:S05]  /*3b20*/  @P0 BRA `(.L_x_65) ;  /* 0x0000000000580947 */ /* 0x000fea0003800000 */
[----:B------:R-:W1:Y:S02]  /*3b30*/  LDS R0, [UR4+0x18] ;  /* 0x00001804ff007984 */ /* 0x000e640008000800 */
[----:B-1----:R-:W-:-:S04]  /*3b40*/  LOP3.LUT R0, R0, UR5, RZ, 0xc0, !PT ;  /* 0x0000000500007c12 */ /* 0x002fc8000f8ec0ff */
[----:B------:R-:W-:-:S13]  /*3b50*/  ISETP.NE.AND P0, PT, R0, UR5, PT ;  /* 0x0000000500007c0c */ /* 0x000fda000bf05270 */
[----:B------:R-:W-:Y:S05]  /*3b60*/  @P0 BRA `(.L_x_66) ;  /* 0x00000000003c0947 */ /* 0x000fea0003800000 */
[----:B------:R-:W1:Y:S01]  /*3b70*/  S2R R2, SR_LANEID ;  /* 0x0000000000027919 */ /* 0x000e620000000000 */
[----:B------:R-:W-:Y:S01]  /*3b80*/  ULOP3.LUT UR8, URZ, UR8, URZ, 0x33, !UPT ;  /* 0x00000008ff087292 */ /* 0x000fe2000f8e33ff */
[----:B------:R-:W-:Y:S01]  /*3b90*/  LOP3.LUT R4, RZ, UR5, RZ, 0x33, !PT ;  /* 0x00000005ff047c12 */ /* 0x000fe2000f8e33ff */
[----:B------:R-:W-:Y:S02]  /*3ba0*/  VOTEU.ANY UR7, UPT, PT ;  /* 0x0000000000077886 */ /* 0x000fe400038e0100 */
[----:B------:R-:W-:Y:S01]  /*3bb0*/  UFLO.U32 UR7, UR7 ;  /* 0x00000007000772bd */ /* 0x000fe200080e0000 */
[----:B------:R-:W2:Y:S01]  /*3bc0*/  REDUX UR5, R4 ;  /* 0x00000000040573c4 */ /* 0x000ea20000000000 */
[----:B------:R-:W-:-:S06]  /*3bd0*/  IMAD.U32 R0, RZ, RZ, UR8 ;  /* 0x00000008ff007e24 */ /* 0x000fcc000f8e00ff */
[----:B------:R4:W-:Y:S01]  /*3be0*/  UTCATOMSWS.AND URZ, UR8 ;  /* 0x0000000800ff79e3 */ /* 0x0009e20008000000 */
[----:B------:R-:W3:Y:S01]  /*3bf0*/  REDUX UR6, R0 ;  /* 0x00000000000673c4 */ /* 0x000ee20000000000 */
[----:B-1----:R-:W-:Y:S01]  /*3c00*/  ISETP.EQ.U32.AND P0, PT, R2, UR7, PT ;  /* 0x0000000702007c0c */ /* 0x002fe2000bf02070 */
[----:B--2---:R-:W-:Y:S01]  /*3c10*/  IMAD.U32 R2, RZ, RZ, UR5 ;  /* 0x00000005ff027e24 */ /* 0x004fe2000f8e00ff */
[----:B---3--:R-:W-:-:S11]  /*3c20*/  MOV R3, UR6 ;  /* 0x0000000600037c02 */ /* 0x008fd60008000f00 */
[----:B------:R4:W-:Y:S04]  /*3c30*/  @P0 ATOMS.AND RZ, [UR4+0x14], R3 ;  /* 0x00001403ffff098c */ /* 0x0009e8000a800004 */
[----:B------:R4:W-:Y:S01]  /*3c40*/  @P0 ATOMS.AND RZ, [UR4+0x18], R2 ;  /* 0x00001802ffff098c */ /* 0x0009e2000a800004 */
[----:B------:R-:W-:Y:S05]  /*3c50*/  BRA `(.L_x_67) ;  /* 0x0000000000147947 */ /* 0x000fea0003800000 */
.L_x_66:
[----:B------:R-:W-:Y:S02]  /*3c60*/  MOV R2, 0x3c80 ;  /* 0x00003c8000027802 */ /* 0x000fe40000000f00 */
[----:B---3-5:R-:W-:Y:S05]  /*3c70*/  CALL.REL.NOINC `($__internal_0_$__cuda_sm10x_tcgen05_guardrail_trap_col_being_dealloced_not_returned_by_alloc) ;  /* 0x0000003000247944 */ /* 0x028fea0003c00000 */
[----:B------:R-:W-:Y:S05]  /*3c80*/  BRA `(.L_x_67) ;  /* 0x0000000000087947 */ /* 0x000fea0003800000 */
.L_x_65:
[----:B------:R-:W-:Y:S02]  /*3c90*/  MOV R2, 0x3cb0 ;  /* 0x00003cb000027802 */ /* 0x000fe40000000f00 */
[----:B---3-5:R-:W-:Y:S05]  /*3ca0*/  CALL.REL.NOINC `($__internal_2_$__cuda_sm10x_tcgen05_guardrail_trap_unallocated_columns_being_dealloced) ;  /* 0x0000003000307944 */ /* 0x028fea0003c00000 */
.L_x_67:
[----:B------:R-:W-:Y:S01]  /*3cb0*/  NOP ;  /* 0x0000000000007918 */ /* 0x000fe20000000000 */
[----:B----4-:R-:W-:Y:S05]  /*3cc0*/  EXIT ;  /* 0x000000000000794d */ /* 0x010fea0003800000 */
.L_x_49:
[----:B------:R-:W-:-:S09]  /*3cd0*/  UISETP.NE.OR UP2, UPT, UR8, 0x3, !UP2 ;  /* 0x000000030800788c */ /* 0x000fd2000d745670 */
[----:B------:R-:W-:Y:S05]  /*3ce0*/  BRA.U UP2, `(.L_x_68) ;  /* 0x0000000902c87547 */ /* 0x000fea000b800000 */
[----:B------:R-:W1:Y:S01]  /*3cf0*/  LDCU.64 UR6, c[0x0][0x888] ;  /* 0x00011100ff0677ac */ /* 0x000e620008000a00 */
[----:B------:R-:W2:Y:S01]  /*3d00*/  LDC R0, c[0x0][0xb30] ;  /* 0x0002cc00ff007b82 */ /* 0x000ea20000000800 */
[----:B------:R-:W-:Y:S01]  /*3d10*/  IMAD.MOV.U32 R30, RZ, RZ, 0x1 ;  /* 0x00000001ff1e7424 */ /* 0x000fe200078e00ff */
[----:B------:R-:W-:Y:S01]  /*3d20*/  CS2R R28, SRZ ;  /* 0x00000000001c7805 */ /* 0x000fe2000001ff00 */
[----:B------:R-:W4:Y:S01]  /*3d30*/  LDCU.64 UR4, c[0x0][0x890] ;  /* 0x00011200ff0477ac */ /* 0x000f220008000a00 */
[----:B------:R-:W-:Y:S01]  /*3d40*/  IMAD.MOV.U32 R25, RZ, RZ, 0x1000 ;  /* 0x00001000ff197424 */ /* 0x000fe200078e00ff */
[----:B------:R-:W-:-:S03]  /*3d50*/  UMOV UR8, 0x400 ;  /* 0x0000040000087882 */ /* 0x000fc60000000000 */
[----:B------:R-:W3:Y:S01]  /*3d60*/  LDC R19, c[0x0][0x370] ;  /* 0x0000dc00ff137b82 */ /* 0x000ee20000000800 */
[----:B------:R-:W-:-:S07]  /*3d70*/  UPLOP3.LUT UP1, UPT, UPT, UPT, UPT, 0x40, 0x4 ;  /* 0x000000000004789c */ /* 0x000fce0003f2e870 */
[----:B------:R-:W3:Y:S01]  /*3d80*/  LDC R2, c[0x0][0xb0c] ;  /* 0x0002c300ff027b82 */ /* 0x000ee20000000800 */
[----:B-1----:R-:W-:Y:S02]  /*3d90*/  UISETP.NE.U32.AND UP2, UPT, UR6, URZ, UPT ;  /* 0x000000ff0600728c */ /* 0x002fe4000bf45070 */
[----:B------:R-:W-:Y:S02]  /*3da0*/  ULEA UR6, UR37, UR8, 0x18 ;  /* 0x0000000825067291 */ /* 0x000fe4000f8ec0ff */
[----:B------:R-:W-:Y:S02]  /*3db0*/  UISETP.NE.AND.EX UP2, UPT, UR7, URZ, UPT, UP2 ;  /* 0x000000ff0700728c */ /* 0x000fe4000bf45320 */
[----:B------:R-:W-:Y:S01]  /*3dc0*/  UIADD3 UR7, UPT, UPT, UR6, 0x50, URZ ;  /* 0x0000005006077890 */ /* 0x000fe2000fffe0ff */
[----:B------:R-:W1:Y:S01]  /*3dd0*/  LDC R18, c[0x0][0xb20] ;  /* 0x0002c800ff127b82 */ /* 0x000e620000000800 */
[----:B----4-:R-:W-:Y:S01]  /*3de0*/  UISETP.NE.U32.AND UP3, UPT, UR4, URZ, UPT ;  /* 0x000000ff0400728c */ /* 0x010fe2000bf65070 */
[----:B--2---:R-:W-:Y:S01]  /*3df0*/  ISETP.NE.AND P1, PT, R0, 0x1, PT ;  /* 0x000000010000780c */ /* 0x004fe20003f25270 */
[----:B------:R-:W-:-:S02]  /*3e00*/  UPRMT UR37, UR37, 0x654, UR7 ;  /* 0x0000065425257896 */ /* 0x000fc40008000007 */
[----:B------:R-:W-:-:S03]  /*3e10*/  UISETP.NE.AND.EX UP3, UPT, UR5, URZ, UPT, UP3 ;  /* 0x000000ff0500728c */ /* 0x000fc6000bf65330 */
[----:B------:R-:W2:Y:S08]  /*3e20*/  LDC.64 R32, c[0x0][0x348] ;  /* 0x0000d200ff207b82 */ /* 0x000eb00000000a00 */
[----:B------:R-:W4:Y:S08]  /*3e30*/  LDC.64 R16, c[0x0][0xb10] ;  /* 0x0002c400ff107b82 */ /* 0x000f300000000a00 */
[----:B------:R-:W1:Y:S08]  /*3e40*/  LDC.64 R6, c[0x0][0xb18] ;  /* 0x0002c600ff067b82 */ /* 0x000e700000000a00 */
[----:B------:R-:W1:Y:S08]  /*3e50*/  LDC.64 R4, c[0x0][0xb28] ;  /* 0x0002ca00ff047b82 */ /* 0x000e700000000a00 */
[----:B---3--:R-:W1:Y:S02]  /*3e60*/  LDC R24, c[0x0][0x374] ;  /* 0x0000dd00ff187b82 */ /* 0x008e640000000800 */
.L_x_76:
[C---:B------:R-:W-:Y:S02]  /*3e70*/  LEA R0, R29.reuse, UR6, 0x3 ;  /* 0x000000061d007c11 */ /* 0x040fe4000f8e18ff */
[----:B------:R-:W-:Y:S02]  /*3e80*/  SHF.L.U32 R3, R28, 0x1f, RZ ;  /* 0x0000001f1c037819 */ /* 0x000fe400000006ff */
[----:B------:R-:W-:Y:S02]  /*3e90*/  LEA R20, R29, UR6, 0x4 ;  /* 0x000000061d147c11 */ /* 0x000fe4000f8e20ff */
[----:B---3--:R-:W3:Y:S02]  /*3ea0*/  SYNCS.PHASECHK.TRANS64.TRYWAIT P0, [R0+URZ+0x70], R3 ;  /* 0x00007003000075a7 */ /* 0x008ee400080011ff */
[----:B---3--:R-:W-:Y:S05]  /*3eb0*/  @!P0 BRA `(.L_x_69) ;  /* 0x0000002c00108947 */ /* 0x008fea0003800000 */
.L_x_125:
[----:B------:R-:W-:Y:S01]  /*3ec0*/  ISETP.GE.AND P0, PT, R40, 0x1, PT ;  /* 0x000000012800780c */ /* 0x000fe20003f06270 */
[----:B------:R-:W1:Y:S01]  /*3ed0*/  LDS.128 R20, [R20+0x100] ;  /* 0x0001000014147984 */ /* 0x000e620000000c00 */
[----:B------:R-:W-:Y:S01]  /*3ee0*/  ISETP.NE.U32.AND P4, PT, RZ, UR4, PT ;  /* 0x00000004ff007c0c */ /* 0x000fe2000bf85070 */
[----:B---3--:R-:W-:Y:S01]  /*3ef0*/  VIADD R0, R0, 0x80 ;  /* 0x0000008000007836 */ /* 0x008fe20000000000 */
[----:B------:R-:W-:Y:S02]  /*3f00*/  SHF.L.U32 R26, R30, 0x1f, RZ ;  /* 0x0000001f1e1a7819 */ /* 0x000fe400000006ff */
[----:B------:R-:W-:Y:S02]  /*3f10*/  ISETP.NE.AND.EX P4, PT, RZ, UR5, PT, P4 ;  /* 0x00000005ff007c0c */ /* 0x000fe4000bf85340 */
[----:B------:R-:W-:Y:S01]  /*3f20*/  PRMT R0, RZ, 0x654, R0 ;  /* 0x00000654ff007816 */ /* 0x000fe20000000000 */
[----:B------:R-:W-:Y:S01]  /*3f30*/  @!PT LDS RZ, [RZ] ;  /* 0x00000000fffff984 */ /* 0x000fe20000000800 */
[----:B------:R-:W-:Y:S01]  /*3f40*/  @!PT LDS RZ, [RZ] ;  /* 0x00000000fffff984 */ /* 0x000fe20000000800 */
[----:B------:R-:W-:Y:S01]  /*3f50*/  @!PT LDS RZ, [RZ] ;  /* 0x00000000fffff984 */ /* 0x000fe20000000800 */
[----:B------:R-:W-:Y:S01]  /*3f60*/  @!PT LDS RZ, [RZ] ;  /* 0x00000000fffff984 */ /* 0x000fe20000000800 */
[----:B------:R3:W-:Y:S06]  /*3f70*/  MEMBAR.ALL.CTA ;  /* 0x0000000000007992 */ /* 0x0007ec0000008000 */
[----:B---3--:R-:W3:Y:S02]  /*3f80*/  FENCE.VIEW.ASYNC.S ;  /* 0x00000000000073c6 */ /* 0x008ee40000000000 */
[----:B---3--:R3:W-:Y:S01]  /*3f90*/  SYNCS.ARRIVE.TRANS64.RED.A1T0 RZ, [R0+URZ], RZ ;  /* 0x000000ff00ff79a7 */ /* 0x0087e200081004ff */
[----:B-1----:R-:W-:Y:S11]  /*3fa0*/  LOP3.LUT P3, RZ, R22, 0x1, RZ, 0xc0, !PT ;  /* 0x0000000116ff7812 */ /* 0x002ff6000786c0ff */
[----:B------:R-:W-:Y:S02]  /*3fb0*/  @!UPT UIADD3 URZ, UPT, UPT, URZ, URZ, URZ ;  /* 0x000000fffffff290 */ /* 0x000fe4000fffe0ff */
[----:B------:R-:W-:Y:S02]  /*3fc0*/  @P3 MOV R13, R20 ;  /* 0x00000014000d3202 */ /* 0x000fe40000000f00 */
[----:B------:R-:W-:Y:S01]  /*3fd0*/  @P3 LOP3.LUT R8, R21, 0xffff, RZ, 0xc0, !PT ;  /* 0x0000ffff15083812 */ /* 0x000fe200078ec0ff */
[----:B---3--:R-:W-:Y:S06]  /*3fe0*/  @!P0 BRA `(.L_x_70) ;  /* 0x0000000000a48947 */ /* 0x008fec0003800000 */
[----:B------:R-:W-:Y:S01]  /*3ff0*/  IMAD.HI.U32 R31, R24, R7, RZ ;  /* 0x00000007181f7227 */ /* 0x000fe200078e00ff */
[----:B------:R-:W-:Y:S02]  /*4000*/  ISETP.NE.AND P0, PT, R6, 0x1, PT ;  /* 0x000000010600780c */ /* 0x000fe40003f05270 */
[----:B------:R-:W-:Y:S01]  /*4010*/  ISETP.NE.AND P2, PT, R40, 0x1, PT ;  /* 0x000000012800780c */ /* 0x000fe20003f45270 */
[----:B----4-:R-:W-:Y:S01]  /*4020*/  IMAD.HI.U32 R34, R19, R16, RZ ;  /* 0x0000001013227227 */ /* 0x010fe200078e00ff */
[----:B------:R-:W-:Y:S02]  /*4030*/  SHF.R.U32.HI R31, RZ, R18, R31 ;  /* 0x00000012ff1f7219 */ /* 0x000fe4000001161f */
[----:B------:R-:W-:Y:S01]  /*4040*/  ISETP.NE.AND P5, PT, R2, 0x1, PT ;  /* 0x000000010200780c */ /* 0x000fe20003fa5270 */
[----:B------:R-:W-:Y:S01]  /*4050*/  IMAD.HI.U32 R36, R13, R16, RZ ;  /* 0x000000100d247227 */ /* 0x000fe200078e00ff */
[----:B------:R-:W-:Y:S02]  /*4060*/  SHF.R.U32.HI R34, RZ, R17, R34 ;  /* 0x00000011ff227219 */ /* 0x000fe40000011622 */
[----:B------:R-:W-:Y:S01]  /*4070*/  SEL R3, R24, R31, !P0 ;  /* 0x0000001f18037207 */ /* 0x000fe20004000000 */
[C---:B------:R-:W-:Y:S01]  /*4080*/  IMAD.HI.U32 R31, R8.reuse, R7, RZ ;  /* 0x00000007081f7227 */ /* 0x040fe200078e00ff */
[----:B------:R-:W-:Y:S02]  /*4090*/  SEL R11, R19, R34, !P5 ;  /* 0x00000022130b7207 */ /* 0x000fe40006800000 */
[----:B------:R-:W-:Y:S01]  /*40a0*/  SHF.R.U32.HI R36, RZ, R17, R36 ;  /* 0x00000011ff247219 */ /* 0x000fe20000011624 */
[----:B------:R-:W-:Y:S01]  /*40b0*/  IMAD.HI.U32 R38, R3, R4, RZ ;  /* 0x0000000403267227 */ /* 0x000fe200078e00ff */
[----:B------:R-:W-:Y:S03]  /*40c0*/  SHF.R.U32.HI R31, RZ, R18, R31 ;  /* 0x00000012ff1f7219 */ /* 0x000fe6000001161f */
[----:B------:R-:W-:Y:S01]  /*40d0*/  IMAD.HI.U32 R34, R11, R4, RZ ;  /* 0x000000040b227227 */ /* 0x000fe200078e00ff */
[----:B------:R-:W-:Y:S02]  /*40e0*/  @P2 SHF.R.U32.HI R3, RZ, R5, R38 ;  /* 0x00000005ff032219 */ /* 0x000fe40000011626 */
[----:B------:R-:W-:Y:S02]  /*40f0*/  SEL R9, R8, R31, !P0 ;  /* 0x0000001f08097207 */ /* 0x000fe40004000000 */
[----:B------:R-:W-:Y:S01]  /*4100*/  @P2 SHF.R.U32.HI R11, RZ, R5, R34 ;  /* 0x00000005ff0b2219 */ /* 0x000fe20000011622 */
[C---:B------:R-:W-:Y:S01]  /*4110*/  IMAD R10, R40.reuse, R3, RZ ;  /* 0x00000003280a7224 */ /* 0x040fe200078e02ff */
[----:B------:R-:W-:Y:S01]  /*4120*/  SEL R3, R13, R36, !P5 ;  /* 0x000000240d037207 */ /* 0x000fe20006800000 */
[C---:B------:R-:W-:Y:S03]  /*4130*/  IMAD.HI.U32 R14, R9.reuse, R4, RZ ;  /* 0x00000004090e7227 */ /* 0x040fe600078e00ff */
[----:B------:R-:W-:Y:S01]  /*4140*/  ISETP.GE.AND P0, PT, R9, R10, PT ;  /* 0x0000000a0900720c */ /* 0x000fe20003f06270 */
[C---:B------:R-:W-:Y:S01]  /*4150*/  IMAD R12, R40.reuse, R11, RZ ;  /* 0x0000000b280c7224 */ /* 0x040fe200078e02ff */
[-C--:B------:R-:W-:Y:S04]  /*4160*/  SHF.R.U32.HI R14, RZ, R5.reuse, R14 ;  /* 0x00000005ff0e7219 */ /* 0x080fe8000001160e */
[----:B------:R-:W-:Y:S02]  /*4170*/  ISETP.GE.OR P0, PT, R3, R12, P0 ;  /* 0x0000000c0300720c */ /* 0x000fe40000706670 */
[----:B------:R-:W-:Y:S05]  /*4180*/  SEL R15, R9, R14, !P2 ;  /* 0x0000000e090f7207 */ /* 0x000fea0005000000 */
[----:B------:R-:W-:Y:S04]  /*4190*/  IMAD.MOV R14, RZ, RZ, -R15 ;  /* 0x000000ffff0e7224 */ /* 0x000fe800078e0a0f */
[----:B------:R-:W-:Y:S02]  /*41a0*/  IMAD R14, R40, R14, R9 ;  /* 0x0000000e280e7224 */ /* 0x000fe400078e0209 */
[C---:B------:R-:W-:Y:S05]  /*41b0*/  @!P0 IMAD.HI.U32 R10, R3.reuse, R4, RZ ;  /* 0x00000004030a8227 */ /* 0x040fea00078e00ff */
[----:B------:R-:W-:Y:S04]  /*41c0*/  @!P0 SHF.R.U32.HI R10, RZ, R5, R10 ;  /* 0x00000005ff0a8219 */ /* 0x000fe8000001160a */
[----:B------:R-:W-:Y:S01]  /*41d0*/  @!P0 SEL R0, R3, R10, !P2 ;  /* 0x0000000a03008207 */ /* 0x000fe20005000000 */
[----:B------:R-:W-:Y:S03]  /*41e0*/  IMAD.MOV R10, RZ, RZ, -R3 ;  /* 0x000000ffff0a7224 */ /* 0x000fe600078e0a03 */
[----:B------:R-:W-:Y:S01]  /*41f0*/  @!P0 IADD3 R15, PT, PT, R15, -R0, RZ ;  /* 0x800000000f0f8210 */ /* 0x000fe20007ffe0ff */
[----:B------:R-:W-:Y:S01]  /*4200*/  @!P0 IMAD R0, R11, R14, R0 ;  /* 0x0000000e0b008224 */ /* 0x000fe200078e0200 */
[----:B------:R-:W-:Y:S01]  /*4210*/  IADD3 R11, PT, PT, -R9, RZ, RZ ;  /* 0x000000ff090b7210 */ /* 0x000fe20007ffe1ff */
[----:B------:R-:W-:Y:S02]  /*4220*/  IMAD R13, R2, R10, R13 ;  /* 0x0000000a020d7224 */ /* 0x000fe400078e020d */
[----:B------:R-:W-:Y:S02]  /*4230*/  @!P0 IMAD R9, R15, R40, R3 ;  /* 0x000000280f098224 */ /* 0x000fe400078e0203 */
[----:B------:R-:W-:Y:S02]  /*4240*/  @!P0 IMAD.MOV.U32 R3, RZ, RZ, R0 ;  /* 0x000000ffff038224 */ /* 0x000fe400078e0000 */
[----:B------:R-:W-:Y:S02]  /*4250*/  IMAD R8, R6, R11, R8 ;  /* 0x0000000b06087224 */ /* 0x000fe400078e0208 */
[----:B------:R-:W-:Y:S02]  /*4260*/  IMAD R13, R3, R2, R13 ;  /* 0x00000002030d7224 */ /* 0x000fe400078e020d */
[----:B------:R-:W-:Y:S02]  /*4270*/  IMAD R8, R9, R6, R8 ;  /* 0x0000000609087224 */ /* 0x000fe400078e0208 */
.L_x_70:
[----:B------:R-:W-:Y:S05]  /*4280*/  BRA.U UP1, `(.L_x_71) ;  /* 0x0000000101107547 */ /* 0x000fea000b800000 */
[----:B------:R-:W-:Y:S04]  /*4290*/  MOV R0, UR13 ;  /* 0x0000000d00007c02 */ /* 0x000fe80008000f00 */
[----:B------:R-:W-:Y:S04]  /*42a0*/  SHF.L.U32 R3, R0, 0x1f, RZ ;  /* 0x0000001f00037819 */ /* 0x000fe800000006ff */
[----:B------:R-:W1:Y:S02]  /*42b0*/  SYNCS.PHASECHK.TRANS64.TRYWAIT P0, [UR6+0x68], R3 ;  /* 0x00006803ff0075a7 */ /* 0x000e640008001106 */
[----:B-1----:R-:W-:Y:S05]  /*42c0*/  @!P0 BRA `(.L_x_72) ;  /* 0x0000002800208947 */ /* 0x002fea0003800000 */
.L_x_71:
[----:B------:R-:W-:Y:S05]  /*42d0*/  BRA.U !UP3, `(.L_x_73) ;  /* 0x000000010b347547 */ /* 0x000fea000b800000 */
[----:B------:R-:W-:Y:S01]  /*42e0*/  UPLOP3.LUT UP0, UPT, UPT, UPT, UP2, 0x80, 0x8 ;  /* 0x000000000008789c */ /* 0x000fe20003f0f020 */
[----:B-1----:R-:W-:Y:S02]  /*42f0*/  HFMA2 R0, -RZ, RZ, 0, 5.9604644775390625e-08 ;  /* 0x00000001ff007431 */ /* 0x002fe400000001ff */
[----:B------:R-:W-:Y:S03]  /*4300*/  IMAD.MOV.U32 R96, RZ, RZ, 0x1 ;  /* 0x00000001ff607424 */ /* 0x000fe600078e00ff */
[----:B------:R-:W-:Y:S05]  /*4310*/  PLOP3.LUT P0, PT, PT, PT, UP0, 0x80, 0x8 ;  /* 0x000000000008781c */ /* 0x000fea0003f0f008 */
[----:B------:R-:W1:Y:S01]  /*4320*/  @UP0 LDCU.64 UR8, c[0x0][0x888] ;  /* 0x00011100ff0807ac */ /* 0x000e620008000a00 */
[----:B------:R-:W-:Y:S07]  /*4330*/  @UP0 UIMAD UR7, UR36, UR4, URZ ;  /* 0x00000004240702a4 */ /* 0x000fee000f8e02ff */
[----:B------:R-:W-:Y:S01]  /*4340*/  @!P0 PRMT R96, R0, 0x7610, R96 ;  /* 0x0000761000608816 */ /* 0x000fe20000000060 */
[----:B-1----:R-:W-:Y:S03]  /*4350*/  @UP0 UIMAD.WIDE UR8, UR7, 0x4, UR8 ;  /* 0x00000004070808a5 */ /* 0x002fe6000f8e0208 */
[----:B------:R-:W1:Y:S03]  /*4360*/  @!UP0 LDCU UR7, c[0x0][0x880] ;  /* 0x00011000ff0787ac */ /* 0x000e660008000800 */
[----:B------:R-:W-:Y:S01]  /*4370*/  IMAD.U32 R10, RZ, RZ, UR8 ;  /* 0x00000008ff0a7e24 */ /* 0x000fe2000f8e00ff */
[----:B------:R-:W-:Y:S05]  /*4380*/  MOV R11, UR9 ;  /* 0x00000009000b7c02 */ /* 0x000fea0008000f00 */
[----:B-----5:R3:W5:Y:S02]  /*4390*/  @P0 LDG.E R49, desc[UR40][R10.64] ;  /* 0x000000280a310981 */ /* 0x020764000c1e1900 */
[----:B-1-3--:R-:W-:Y:S07]  /*43a0*/  @!P0 IMAD.U32 R49, RZ, RZ, UR7 ;  /* 0x00000007ff318e24 */ /* 0x00afee000f8e00ff */
.L_x_73:
[----:B-----5:R-:W-:Y:S01]  /*43b0*/  @!P4 FSETP.EQ.AND P5, PT, R49, RZ, PT ;  /* 0x000000ff3100c20b */ /* 0x020fe20003fa2000 */
[----:B------:R-:W-:Y:S01]  /*43c0*/  @!UPT UIADD3 URZ, UPT, UPT, URZ, URZ, URZ ;  /* 0x000000fffffff290 */ /* 0x000fe2000fffe0ff */
[----:B------:R-:W-:Y:S11]  /*43d0*/  @!P4 BRA `(.L_x_74) ;  /* 0x000000000014c947 */ /* 0x000ff60003800000 */
[----:B------:R-:W-:Y:S02]  /*43e0*/  LOP3.LUT P0, RZ, R96, 0xff, RZ, 0xc0, !PT ;  /* 0x000000ff60ff7812 */ /* 0x000fe4000780c0ff */
[----:B------:R-:W-:Y:S04]  /*43f0*/  PLOP3.LUT P5, PT, PT, PT, UP0, 0x80, 0x8 ;  /* 0x000000000008781c */ /* 0x000fe80003faf008 */
[----:B------:R-:W-:Y:S07]  /*4400*/  PLOP3.LUT P5, PT, P5, PT, PT, 0x8, 0x80 ;  /* 0x000000000080781c */ /* 0x000fee0002fae170 */
[----:B------:R-:W-:Y:S11]  /*4410*/  @P0 FSETP.EQ.AND P5, PT, R49, RZ, PT ;  /* 0x000000ff3100020b */ /* 0x000ff60003fa2000 */
[----:B------:R-:W-:Y:S02]  /*4420*/  @!UPT UIADD3 URZ, UPT, UPT, URZ, URZ, URZ ;  /* 0x000000fffffff290 */ /* 0x000fe4000fffe0ff */
.L_x_74:
[----:B------:R-:W3:Y:S01]  /*4430*/  SYNCS.PHASECHK.TRANS64.TRYWAIT P4, [UR6+0x58], R26 ;  /* 0x0000581aff0075a7 */ /* 0x000ee20008081106 */
[----:B------:R-:W-:Y:S01]  /*4440*/  @P3 SHF.R.U32.HI R27, RZ, 0x10, R21 ;  /* 0x00000010ff1b3819 */ /* 0x000fe20000011615 */
[----:B------:R-:W-:Y:S01]  /*4450*/  VIADD R29, R29, 0x1 ;  /* 0x000000011d1d7836 */ /* 0x000fe20000000000 */
[----:B------:R-:W5:Y:S08]  /*4460*/  LDC.64 R14, c[0x0][0xb10] ;  /* 0x0002c400ff0e7b82 */ /* 0x000f700000000a00 */
[----:B------:R-:W2:Y:S08]  /*4470*/  LDC.64 R10, c[0x0][0xb18] ;  /* 0x0002c600ff0a7b82 */ /* 0x000eb00000000a00 */
[----:B-1----:R-:W1:Y:S08]  /*4480*/  @!P1 LDC R0, c[0x0][0xb20] ;  /* 0x0002c800ff009b82 */ /* 0x002e700000000800 */
[----:B------:R-:W4:Y:S01]  /*4490*/  @!P1 LDC R3, c[0x0][0xb0c] ;  /* 0x0002c300ff039b82 */ /* 0x000f220000000800 */
[----:B-----5:R-:W-:Y:S05]  /*44a0*/  @!P1 IMAD.HI.U32 R14, R13, R14, RZ ;  /* 0x0000000e0d0e9227 */ /* 0x020fea00078e00ff */
[----:B------:R-:W-:Y:S01]  /*44b0*/  @!P1 SHF.R.U32.HI R14, RZ, R15, R14 ;  /* 0x0000000fff0e9219 */ /* 0x000fe2000001160e */
[----:B--2---:R-:W-:Y:S01]  /*44c0*/  @!P1 IMAD.HI.U32 R11, R8, R11, RZ ;  /* 0x0000000b080b9227 */ /* 0x004fe200078e00ff */
[----:B------:R-:W-:Y:S04]  /*44d0*/  @!P1 ISETP.NE.AND P0, PT, R10, 0x1, PT ;  /* 0x000000010a00980c */ /* 0x000fe80003f05270 */
[----:B-1----:R-:W-:Y:S02]  /*44e0*/  @!P1 SHF.R.U32.HI R9, RZ, R0, R11 ;  /* 0x00000000ff099219 */ /* 0x002fe4000001160b */
[----:B----4-:R-:W-:Y:S02]  /*44f0*/  @!P1 ISETP.NE.AND P2, PT, R3, 0x1, PT ;  /* 0x000000010300980c */ /* 0x010fe40003f45270 */
[----:B------:R-:W-:Y:S02]  /*4500*/  @!P1 SEL R9, R8, R9, !P0 ;  /* 0x0000000908099207 */ /* 0x000fe40004000000 */
[----:B------:R-:W-:Y:S02]  /*4510*/  ELECT P0, URZ, PT ;  /* 0x0000000000ff782f */ /* 0x000fe40003800000 */
[----:B------:R-:W-:Y:S05]  /*4520*/  @!P1 SEL R14, R13, R14, !P2 ;  /* 0x0000000e0d0e9207 */ /* 0x000fea0005000000 */
[----:B------:R-:W-:Y:S02]  /*4530*/  @!P1 IMAD.IADD R0, R9, 0x1, -R14 ;  /* 0x0000000109009824 */ /* 0x000fe400078e0a0e */
[----:B------:R-:W-:Y:S02]  /*4540*/  @!P1 IMAD.IADD R9, R14, 0x1, -R9 ;  /* 0x000000010e099824 */ /* 0x000fe400078e0a09 */
[----:B------:R-:W-:Y:S02]  /*4550*/  @!P1 IMAD R13, R0, R3, R13 ;  /* 0x00000003000d9224 */ /* 0x000fe400078e020d */
[----:B------:R-:W-:Y:S01]  /*4560*/  @!P1 IMAD R8, R9, R10, R8 ;  /* 0x0000000a09089224 */ /* 0x000fe200078e0208 */
[----:B---3--:R-:W-:Y:S06]  /*4570*/  @!P4 BRA `(.L_x_75) ;  /* 0x00000024008cc947 */ /* 0x008fec0003800000 */
.L_x_128:
[----:B------:R-:W-:Y:S01]  /*4580*/  PLOP3.LUT P5, PT, P5, P0, PT, 0xf2, 0x2f ;  /* 0x00000000002f781c */ /* 0x000fe20002fa1e72 */
[----:B------:R-:W-:Y:S01]  /*4590*/  UMOV UR14, 0x0 ;  /* 0x00000000000e7882 */ /* 0x000fe20000000000 */
[----:B------:R-:W-:Y:S01]  /*45a0*/  LOP3.LUT R30, R30, 0x1, RZ, 0x3c, !PT ;  /* 0x000000011e1e7812 */ /* 0x000fe200078e3cff */
[----:B------:R-:W-:Y:S01]  /*45b0*/  UMOV UR15, 0x10000000 ;  /* 0x10000000000f7882 */ /* 0x000fe20000000000 */
[----:B------:R-:W-:Y:S01]  /*45c0*/  UMOV UR12, UR36 ;  /* 0x00000024000c7c82 */ /* 0x000fe20008000000 */
[----:B------:R-:W-:Y:S08]  /*45d0*/  @P3 R2UR UR36, R27 ;  /* 0x000000001b2432ca */ /* 0x000ff000000e0000 */
[----:B-1----:R-:W-:Y:S01]  /*45e0*/  @!P5 IADD3 R3, P0, PT, R32, 0x580, RZ ;  /* 0x000005802003d810 */ /* 0x002fe20007f1e0ff */
[----:B------:R-:W-:Y:S01]  /*45f0*/  @!P5 IMAD.SHL.U32 R91, R91, 0x20, RZ ;  /* 0x000000205b5bd824 */ /* 0x000fe200078e00ff */
[----:B------:R-:W-:Y:S01]  /*4600*/  VOTEU.ALL UP1, P5 ;  /* 0x0000000000ff7886 */ /* 0x000fe20002820000 */
[----:B------:R-:W-:Y:S01]  /*4610*/  @!P5 IMAD.SHL.U32 R97, R97, 0x80, RZ ;  /* 0x000000806161d824 */ /* 0x000fe200078e00ff */
[----:B------:R-:W-:Y:S01]  /*4620*/  @!P5 R2UR UR8, R3 ;  /* 0x000000000308d2ca */ /* 0x000fe200000e0000 */
[----:B------:R-:W-:Y:S01]  /*4630*/  @!P5 IMAD.X R0, RZ, RZ, R33, P0 ;  /* 0x000000ffff00d224 */ /* 0x000fe200000e0621 */
[----:B------:R-:W-:Y:S01]  /*4640*/  @!P5 R2UR UR10, R91 ;  /* 0x000000005b0ad2ca */ /* 0x000fe200000e0000 */
[----:B------:R-:W-:Y:S01]  /*4650*/  @!UP1 UIADD3 UR9, UPT, UPT, UR6, 0x50, URZ ;  /* 0x0000005006099890 */ /* 0x000fe2000fffe0ff */
[----:B------:R-:W-:Y:S01]  /*4660*/  @!P5 R2UR UR11, R97 ;  /* 0x00000000610bd2ca */ /* 0x000fe200000e0000 */
[----:B------:R-:W-:Y:S01]  /*4670*/  IMAD.IADD R91, R8, 0x1, R79 ;  /* 0x00000001085b7824 */ /* 0x000fe200078e024f */
[----:B------:R-:W-:Y:S01]  /*4680*/  @!P5 R2UR UR7, R0 ;  /* 0x000000000007d2ca */ /* 0x000fe200000e0000 */
[----:B------:R-:W-:Y:S01]  /*4690*/  IMAD.IADD R97, R13, 0x1, R90 ;  /* 0x000000010d617824 */ /* 0x000fe200078e025a */
[C---:B------:R-:W-:Y:S04]  /*46a0*/  ISETP.NE.AND P0, PT, R29.reuse, 0x2, PT ;  /* 0x000000021d00780c */ /* 0x040fe80003f05270 */
[----:B------:R-:W-:Y:S01]  /*46b0*/  SEL R3, RZ, 0x1, P0 ;  /* 0x00000001ff037807 */ /* 0x000fe20000000000 */
[----:B------:R-:W-:Y:S01]  /*46c0*/  IMAD.U32 R10, RZ, RZ, UR8 ;  /* 0x00000008ff0a7e24 */ /* 0x000fe2000f8e00ff */
[----:B------:R-:W-:Y:S01]  /*46d0*/  @!UP1 UIADD3 UR8, UPT, UPT, UR6, 0x200, URZ ;  /* 0x0000020006089890 */ /* 0x000fe2000fffe0ff */
[----:B------:R-:W-:Y:S01]  /*46e0*/  SEL R29, R29, RZ, P0 ;  /* 0x000000ff1d1d7207 */ /* 0x000fe20000000000 */
[----:B------:R-:W-:Y:S01]  /*46f0*/  VOTEU.ALL UP1, P5 ;  /* 0x0000000000ff7886 */ /* 0x000fe20002820000 */
[----:B------:R-:W-:Y:S02]  /*4700*/  LOP3.LUT R28, R28, R3, RZ, 0x3c, !PT ;  /* 0x000000031c1c7212 */ /* 0x000fe400078e3cff */
[----:B------:R-:W-:Y:S01]  /*4710*/  IMAD.U32 R11, RZ, RZ, UR7 ;  /* 0x00000007ff0b7e24 */ /* 0x000fe2000f8e00ff */
[----:B------:R-:W-:Y:S04]  /*4720*/  @!P5 R2UR UR16, R10 ;  /* 0x000000000a10d2ca */ /* 0x000fe800000e0000 */
[----:B------:R-:W-:Y:S11]  /*4730*/  @!P5 R2UR UR17, R11 ;  /* 0x000000000b11d2ca */ /* 0x000ff600000e0000 */
[----:B------:R-:W-:Y:S02]  /*4740*/  @!UPT UIADD3 URZ, UPT, UPT, URZ, URZ, URZ ;  /* 0x000000fffffff290 */ /* 0x000fe4000fffe0ff */
[----:B------:R3:W-:Y:S01]  /*4750*/  @!UP1 UTMALDG.3D [UR8], [UR16], desc[UR14] ;  /* 0x00000e08100095b4 */ /* 0x0007e20008011000 */
[----:B------:R3:W-:Y:S01]  /*4760*/  @!P5 SYNCS.ARRIVE.TRANS64.RED.A0TR RZ, [UR6+0x50], R25 ;  /* 0x00005019ffffd9a7 */ /* 0x0007e20008300406 */
[----:B------:R-:W-:Y:S01]  /*4770*/  UPLOP3.LUT UP1, UPT, UPT, UPT, UPT, 0x80, 0x8 ;  /* 0x000000000008789c */ /* 0x000fe20003f2f070 */
[----:B------:R-:W-:Y:S01]  /*4780*/  SYNCS.ARRIVE.TRANS64.RED.A1T0 RZ, [UR37], RZ ;  /* 0x000000ffffff79a7 */ /* 0x000fe20008100425 */
[----:B------:R-:W-:Y:S09]  /*4790*/  @P3 BRA `(.L_x_76) ;  /* 0xfffffff400b43947 */ /* 0x000ff2000383ffff */
[----:B------:R-:W-:Y:S07]  /*47a0*/  MOV R0, UR6 ;  /* 0x0000000600007c02 */ /* 0x000fee0008000f00 */
.L_x_77:
[----:B-1----:R-:W-:-:S04]  /*47b0*/  SHF.L.U32 R3, R30, 0x1f, RZ ;  /* 0x0000001f1e037819 */ /* 0x002fc800000006ff */
[----:B------:R1:W2:Y:S03]  /*47c0*/  SYNCS.PHASECHK.TRANS64.TRYWAIT P0, [R0+URZ+0x58], R3 ;  /* 0x00005803000075a7 */ /* 0x0002a600080011ff */
[----:B--2---:R-:W-:Y:S05]  /*47d0*/  @!P0 NANOSLEEP.SYNCS 0x989680 ;  /* 0x009896800000895d */ /* 0x004fea0003900000 */
[----:B------:R-:W2:Y:S02]  /*47e0*/  @!P0 SYNCS.PHASECHK.TRANS64 P0, [R0+URZ+0x58], R3 ;  /* 0x00005803000085a7 */ /* 0x000ea400080010ff */
[----:B--23--:R-:W-:Y:S05]  /*47f0*/  @P0 EXIT ;  /* 0x000000000000094d */ /* 0x00cfea0003800000 */
[----:B------:R-:W-:Y:S05]  /*4800*/  BRA `(.L_x_77) ;  /* 0xfffffffc00e87947 */ /* 0x000fea000383ffff */
.L_x_68:
[----:B------:R-:W-:-:S06]  /*4810*/  UISETP.GE.AND UP1, UPT, UR8, 0x4, UPT ;  /* 0x000000040800788c */ /* 0x000fcc000bf26270 */
[----:B------:R-:W-:-:S13]  /*4820*/  PLOP3.LUT P0, PT, PT, PT, UP1, 0x80, 0x8 ;  /* 0x000000000008781c */ /* 0x000fda0003f0f018 */
[----:B------:R-:W-:Y:S05]  /*4830*/  @!P0 EXIT ;  /* 0x000000000000894d */ /* 0x000fea0003800000 */
[----:B------:R-:W-:Y:S01]  /*4840*/  BAR.SYNC.DEFER_BLOCKING 0x6, 0xa0 ;  /* 0x0182800000007b1d */ /* 0x000fe20000010000 */
[C---:B------:R-:W-:Y:S01]  /*4850*/  IMAD.SHL.U32 R4, R102.reuse, 0x20, RZ ;  /* 0x0000002066047824 */ /* 0x040fe200078e00ff */
[----:B------:R-:W-:Y:S01]  /*4860*/  MOV R108, RZ ;  /* 0x000000ff006c7202 */ /* 0x000fe20000000f00 */
[C---:B------:R-:W-:Y:S01]  /*4870*/  IMAD.SHL.U32 R103, R102.reuse, 0x4, RZ ;  /* 0x0000000466677824 */ /* 0x040fe200078e00ff */
[----:B------:R-:W-:Y:S01]  /*4880*/  CS2R R106, SRZ ;  /* 0x00000000006a7805 */ /* 0x000fe2000001ff00 */
[----:B------:R-:W-:Y:S01]  /*4890*/  IMAD.U32 R47, R102, 0x10000, RZ ;  /* 0x00010000662f7824 */ /* 0x000fe200078e00ff */
[----:B------:R-:W-:Y:S02]  /*48a0*/  UMOV UR43, 0x400 ;  /* 0x00000400002b7882 */ /* 0x000fe40000000000 */
[----:B------:R-:W1:Y:S01]  /*48b0*/  LDC R101, c[0x0][0x370] ;  /* 0x0000dc00ff657b82 */ /* 0x000e620000000800 */
[----:B------:R-:W-:Y:S01]  /*48c0*/  ULEA UR43, UR37, UR43, 0x18 ;  /* 0x0000002b252b7291 */ /* 0x000fe2000f8ec0ff */
[----:B------:R-:W-:Y:S01]  /*48d0*/  LOP3.LUT P0, R2, R4, 0x80, RZ, 0xc0, !PT ;  /* 0x0000008004027812 */ /* 0x000fe2000780c0ff */
[----:B------:R-:W-:Y:S01]  /*48e0*/  IMAD.MOV.U32 R44, RZ, RZ, RZ ;  /* 0x000000ffff2c7224 */ /* 0x000fe200078e00ff */
[----:B------:R-:W-:Y:S01]  /*48f0*/  LOP3.LUT R47, R47, 0x600000, RZ, 0xc0, !PT ;  /* 0x006000002f2f7812 */ /* 0x000fe200078ec0ff */
[----:B------:R-:W-:Y:S01]  /*4900*/  UIADD3 UR4, UPT, UPT, UR43, 0x1200, URZ ;  /* 0x000012002b047890 */ /* 0x000fe2000fffe0ff */
[----:B------:R-:W-:Y:S01]  /*4910*/  LOP3.LUT R103, R2, 0x10, R103, 0xf8, !PT ;  /* 0x0000001002677812 */ /* 0x000fe200078ef867 */
[----:B------:R-:W-:Y:S01]  /*4920*/  HFMA2 R2, -RZ, RZ, 0, 9.5367431640625e-07 ;  /* 0x00000010ff027431 */ /* 0x000fe200000001ff */
[----:B------:R-:W2:Y:S01]  /*4930*/  LDC R42, c[0x0][0xb0c] ;  /* 0x0002c300ff2a7b82 */ /* 0x000ea20000000800 */
[----:B------:R-:W-:Y:S01]  /*4940*/  IMAD.MOV.U32 R111, RZ, RZ, RZ ;  /* 0x000000ffff6f7224 */ /* 0x000fe200078e00ff */
[----:B------:R-:W-:Y:S01]  /*4950*/  LOP3.LUT R103, R103, 0xf60, R4, 0xf8, !PT ;  /* 0x00000f6067677812 */ /* 0x000fe200078ef804 */
[----:B------:R-:W4:Y:S01]  /*4960*/  LDCU.64 UR46, c[0x0][0x348] ;  /* 0x00006900ff2e77ac */ /* 0x000f220008000a00 */
[----:B------:R-:W-:-:S03]  /*4970*/  MOV R109, UR4 ;  /* 0x00000004006d7c02 */ /* 0x000fc60008000f00 */
[----:B------:R-:W-:Y:S01]  /*4980*/  VIADD R99, R103, UR43 ;  /* 0x0000002b67637c36 */ /* 0x000fe20008000000 */
[----:B------:R-:W1:Y:S01]  /*4990*/  LDC R98, c[0x0][0xb20] ;  /* 0x0002c800ff627b82 */ /* 0x000e620000000800 */
[----:B------:R-:W3:Y:S01]  /*49a0*/  LDS R0, [UR43+0x120] ;  /* 0x0001202bff007984 */ /* 0x000ee20008000800 */
[----:B------:R-:W-:Y:S01]  /*49b0*/  SEL R2, R2, 0xfffffff0, !P0 ;  /* 0xfffffff002027807 */ /* 0x000fe20004000000 */
[----:B------:R-:W1:Y:S03]  /*49c0*/  LDCU.64 UR38, c[0x0][0x888] ;  /* 0x00011100ff2677ac */ /* 0x000e660008000a00 */
[----:B------:R-:W-:Y:S01]  /*49d0*/  IADD3 R99, PT, PT, R2, R99, RZ ;  /* 0x0000006302637210 */ /* 0x000fe20007ffe0ff */
[----:B------:R-:W-:Y:S01]  /*49e0*/  UIADD3 UR42, UPT, UPT, UR43, 0x200, URZ ;  /* 0x000002002b2a7890 */ /* 0x000fe2000fffe0ff */
[----:B------:R-:W1:Y:S08]  /*49f0*/  LDC R41, c[0x0][0xb30] ;  /* 0x0002cc00ff297b82 */ /* 0x000e700000000800 */
[----:B------:R-:W1:Y:S08]  /*4a00*/  LDC.64 R88, c[0x0][0xb10] ;  /* 0x0002c400ff587b82 */ /* 0x000e700000000a00 */
[----:B------:R-:W1:Y:S08]  /*4a10*/  LDC.64 R38, c[0x0][0xb18] ;  /* 0x0002c600ff267b82 */ /* 0x000e700000000a00 */
[----:B------:R-:W1:Y:S08]  /*4a20*/  LDC.64 R84, c[0x0][0x888] ;  /* 0x00022200ff547b82 */ /* 0x000e700000000a00 */
[----:B------:R-:W1:Y:S01]  /*4a30*/  LDC.64 R36, c[0x0][0xb28] ;  /* 0x0002ca00ff247b82 */ /* 0x000e620000000a00 */
[----:B---3--:R-:W-:-:S07]  /*4a40*/  IMAD.IADD R47, R0, 0x1, R47 ;  /* 0x00000001002f7824 */ /* 0x008fce00078e022f */
[----:B------:R-:W3:Y:S08]  /*4a50*/  LDC.64 R86, c[0x0][0x890] ;  /* 0x00022400ff567b82 */ /* 0x000ef00000000a00 */
[----:B------:R-:W1:Y:S08]  /*4a60*/  LDC.64 R82, c[0x0][0x8b0] ;  /* 0x00022c00ff527b82 */ /* 0x000e700000000a00 */
[----:B------:R-:W1:Y:S08]  /*4a70*/  LDC.64 R80, c[0x0][0x8a8] ;  /* 0x00022a00ff507b82 */ /* 0x000e700000000a00 */
[----:B--2-4-:R-:W1:Y:S02]  /*4a80*/  LDC R100, c[0x0][0x374] ;  /* 0x0000dd00ff647b82 */ /* 0x014e640000000800 */
.L_x_95:
[----:B------:R-:W-:Y:S02]  /*4a90*/  LEA R0, R111, UR43, 0x3 ;  /* 0x0000002b6f007c11 */ /* 0x000fe4000f8e18ff */
[----:B------:R-:W-:Y:S02]  /*4aa0*/  SHF.L.U32 R3, R107, 0x1f, RZ ;  /* 0x0000001f6b037819 */ /* 0x000fe400000006ff */
[----:B------:R-:W-:Y:S02]  /*4ab0*/  LEA R16, R111, UR43, 0x4 ;  /* 0x0000002b6f107c11 */ /* 0x000fe4000f8e20ff */
[----:B--2---:R-:W2:Y:S02]  /*4ac0*/  SYNCS.PHASECHK.TRANS64.TRYWAIT P0, [R0+URZ+0x70], R3 ;  /* 0x00007003000075a7 */ /* 0x004ea400080011ff */
[----:B-12---:R-:W-:Y:S05]  /*4ad0*/  @!P0 BRA `(.L_x_78) ;  /* 0x00000020004c8947 */ /* 0x006fea0003800000 */
.L_x_129:
[----:B------:R-:W4:Y:S01]  /*4ae0*/  LDC.64 R12, c[0x0][0xb10] ;  /* 0x0002c400ff0c7b82 */ /* 0x000f220000000a00 */
[----:B------:R-:W3:Y:S01]  /*4af0*/  LDS.128 R16, [R16+0x100] ;  /* 0x0001000010107984 */ /* 0x000ee20000000c00 */
[----:B-1----:R-:W-:Y:S01]  /*4b00*/  ISETP.NE.AND P1, PT, R41, 0x1, PT ;  /* 0x000000012900780c */ /* 0x002fe20003f25270 */
[----:B--2---:R-:W-:Y:S01]  /*4b10*/  VIADD R0, R0, 0x80 ;  /* 0x0000008000007836 */ /* 0x004fe20000000000 */
[----:B------:R-:W-:Y:S04]  /*4b20*/  ISETP.GE.AND P0, PT, R40, 0x1, PT ;  /* 0x000000012800780c */ /* 0x000fe80003f06270 */
[----:B------:R-:W1:Y:S01]  /*4b30*/  LDC.64 R10, c[0x0][0xb18] ;  /* 0x0002c600ff0a7b82 */ /* 0x000e620000000a00 */
[----:B------:R-:W-:Y:S01]  /*4b40*/  PRMT R0, RZ, 0x654, R0 ;  /* 0x00000654ff007816 */ /* 0x000fe20000000000 */
[----:B------:R-:W-:Y:S01]  /*4b50*/  @!PT LDS RZ, [RZ] ;  /* 0x00000000fffff984 */ /* 0x000fe20000000800 */
[----:B------:R-:W-:Y:S01]  /*4b60*/  @!PT LDS RZ, [RZ] ;  /* 0x00000000fffff984 */ /* 0x000fe20000000800 */
[----:B------:R-:W-:Y:S01]  /*4b70*/  @!PT LDS RZ, [RZ] ;  /* 0x00000000fffff984 */ /* 0x000fe20000000800 */
[----:B------:R-:W-:Y:S01]  /*4b80*/  @!PT LDS RZ, [RZ] ;  /* 0x00000000fffff984 */ /* 0x000fe20000000800 */
[----:B------:R2:W-:Y:S06]  /*4b90*/  MEMBAR.ALL.CTA ;  /* 0x0000000000007992 */ /* 0x0005ec0000008000 */
[----:B--2---:R-:W2:Y:S01]  /*4ba0*/  FENCE.VIEW.ASYNC.S ;  /* 0x00000000000073c6 */ /* 0x004ea20000000000 */
[----:B------:R-:W1:Y:S08]  /*4bb0*/  @!P1 LDC R14, c[0x0][0xb20] ;  /* 0x0002c800ff0e9b82 */ /* 0x000e700000000800 */
[----:B------:R-:W1:Y:S01]  /*4bc0*/  @!P1 LDC R9, c[0x0][0xb0c] ;  /* 0x0002c300ff099b82 */ /* 0x000e620000000800 */
[----:B--2---:R2:W-:Y:S01]  /*4bd0*/  SYNCS.ARRIVE.TRANS64.RED.A1T0 RZ, [R0+URZ], RZ ;  /* 0x000000ff00ff79a7 */ /* 0x0045e200081004ff */
[----:B---3--:R-:W-:Y:S04]  /*4be0*/  LOP3.LUT P4, RZ, R18, 0x1, RZ, 0xc0, !PT ;  /* 0x0000000112ff7812 */ /* 0x008fe8000788c0ff */
[----:B------:R-:W-:Y:S09]  /*4bf0*/  P2R R110, PR, RZ, 0x10 ;  /* 0x00000010ff6e7803 */ /* 0x000ff20000000000 */
[----:B------:R-:W-:Y:S02]  /*4c00*/  @P4 MOV R45, R16 ;  /* 0x00000010002d4202 */ /* 0x000fe40000000f00 */
[----:B------:R-:W-:Y:S01]  /*4c10*/  @P4 LOP3.LUT R43, R17, 0xffff, RZ, 0xc0, !PT ;  /* 0x0000ffff112b4812 */ /* 0x000fe200078ec0ff */
[----:B--2-4-:R-:W-:Y:S06]  /*4c20*/  @!P0 BRA `(.L_x_79) ;  /* 0x0000000000a48947 */ /* 0x014fec0003800000 */
[----:B------:R-:W-:Y:S01]  /*4c30*/  IMAD.HI.U32 R21, R100, R39, RZ ;  /* 0x0000002764157227 */ /* 0x000fe200078e00ff */
[----:B------:R-:W-:Y:S02]  /*4c40*/  ISETP.NE.AND P0, PT, R38, 0x1, PT ;  /* 0x000000012600780c */ /* 0x000fe40003f05270 */
[----:B------:R-:W-:Y:S01]  /*4c50*/  ISETP.NE.AND P2, PT, R40, 0x1, PT ;  /* 0x000000012800780c */ /* 0x000fe20003f45270 */
[----:B------:R-:W-:Y:S01]  /*4c60*/  IMAD.HI.U32 R20, R101, R88, RZ ;  /* 0x0000005865147227 */ /* 0x000fe200078e00ff */
[----:B------:R-:W-:Y:S02]  /*4c70*/  SHF.R.U32.HI R21, RZ, R98, R21 ;  /* 0x00000062ff157219 */ /* 0x000fe40000011615 */
[----:B------:R-:W-:Y:S01]  /*4c80*/  ISETP.NE.AND P3, PT, R42, 0x1, PT ;  /* 0x000000012a00780c */ /* 0x000fe20003f65270 */
[----:B------:R-:W-:Y:S01]  /*4c90*/  IMAD.HI.U32 R24, R45, R88, RZ ;  /* 0x000000582d187227 */ /* 0x000fe200078e00ff */
[----:B------:R-:W-:Y:S02]  /*4ca0*/  SHF.R.U32.HI R20, RZ, R89, R20 ;  /* 0x00000059ff147219 */ /* 0x000fe40000011614 */
[----:B------:R-:W-:Y:S01]  /*4cb0*/  SEL R3, R100, R21, !P0 ;  /* 0x0000001564037207 */ /* 0x000fe20004000000 */
[----:B------:R-:W-:Y:S01]  /*4cc0*/  IMAD.HI.U32 R21, R43, R39, RZ ;  /* 0x000000272b157227 */ /* 0x000fe200078e00ff */
[----:B------:R-:W-:Y:S02]  /*4cd0*/  SEL R7, R101, R20, !P3 ;  /* 0x0000001465077207 */ /* 0x000fe40005800000 */
[----:B------:R-:W-:Y:S01]  /*4ce0*/  SHF.R.U32.HI R24, RZ, R89, R24 ;  /* 0x00000059ff187219 */ /* 0x000fe20000011618 */
[-C--:B------:R-:W-:Y:S04]  /*4cf0*/  IMAD.HI.U32 R20, R3, R36.reuse, RZ ;  /* 0x0000002403147227 */ /* 0x080fe800078e00ff */
[----:B------:R-:W-:Y:S01]  /*4d00*/  IMAD.HI.U32 R22, R7, R36, RZ ;  /* 0x0000002407167227 */ /* 0x000fe200078e00ff */
[-C--:B------:R-:W-:Y:S02]  /*4d10*/  @P2 SHF.R.U32.HI R3, RZ, R37.reuse, R20 ;  /* 0x00000025ff032219 */ /* 0x080fe40000011614 */
[----:B------:R-:W-:Y:S02]  /*4d20*/  SHF.R.U32.HI R20, RZ, R98, R21 ;  /* 0x00000062ff147219 */ /* 0x000fe40000011615 */
[----:B------:R-:W-:Y:S01]  /*4d30*/  @P2 SHF.R.U32.HI R7, RZ, R37, R22 ;  /* 0x00000025ff072219 */ /* 0x000fe20000011616 */
[C---:B------:R-:W-:Y:S01]  /*4d40*/  IMAD R2, R40.reuse, R3, RZ ;  /* 0x0000000328027224 */ /* 0x040fe200078e02ff */
[----:B------:R-:W-:Y:S02]  /*4d50*/  SEL R5, R43, R20, !P0 ;  /* 0x000000142b057207 */ /* 0x000fe40004000000 */
[----:B------:R-:W-:Y:S01]  /*4d60*/  SEL R3, R45, R24, !P3 ;  /* 0x000000182d037207 */ /* 0x000fe20005800000 */
[----:B------:R-:W-:Y:S01]  /*4d70*/  IMAD R4, R40, R7, RZ ;  /* 0x0000000728047224 */ /* 0x000fe200078e02ff */
[C---:B------:R-:W-:Y:S01]  /*4d80*/  ISETP.GE.AND P0, PT, R5.reuse, R2, PT ;  /* 0x000000020500720c */ /* 0x040fe20003f06270 */
[----:B------:R-:W-:Y:S03]  /*4d90*/  IMAD.HI.U32 R6, R5, R36, RZ ;  /* 0x0000002405067227 */ /* 0x000fe600078e00ff */
[----:B------:R-:W-:Y:S01]  /*4da0*/  ISETP.GE.OR P0, PT, R3, R4, P0 ;  /* 0x000000040300720c */ /* 0x000fe20000706670 */
[----:B------:R-:W-:Y:S01]  /*4db0*/  IMAD.MOV R4, RZ, RZ, -R3 ;  /* 0x000000ffff047224 */ /* 0x000fe200078e0a03 */
[-C--:B------:R-:W-:Y:S03]  /*4dc0*/  SHF.R.U32.HI R6, RZ, R37.reuse, R6 ;  /* 0x00000025ff067219 */ /* 0x080fe60000011606 */
[----:B------:R-:W-:Y:S01]  /*4dd0*/  IMAD R45, R42, R4, R45 ;  /* 0x000000042a2d7224 */ /* 0x000fe200078e022d */
[----:B------:R-:W-:Y:S05]  /*4de0*/  SEL R15, R5, R6, !P2 ;  /* 0x00000006050f7207 */ /* 0x000fea0005000000 */
[----:B------:R-:W-:Y:S02]  /*4df0*/  IMAD.MOV R6, RZ, RZ, -R15 ;  /* 0x000000ffff067224 */ /* 0x000fe400078e0a0f */
[C---:B------:R-:W-:Y:S04]  /*4e00*/  @!P0 IMAD.HI.U32 R2, R3.reuse, R36, RZ ;  /* 0x0000002403028227 */ /* 0x040fe800078e00ff */
[----:B------:R-:W-:Y:S01]  /*4e10*/  IMAD R6, R40, R6, R5 ;  /* 0x0000000628067224 */ /* 0x000fe200078e0205 */
[----:B------:R-:W-:Y:S04]  /*4e20*/  @!P0 SHF.R.U32.HI R2, RZ, R37, R2 ;  /* 0x00000025ff028219 */ /* 0x000fe80000011602 */
[----:B------:R-:W-:Y:S02]  /*4e30*/  @!P0 SEL R0, R3, R2, !P2 ;  /* 0x0000000203008207 */ /* 0x000fe40005000000 */
[----:B------:R-:W-:Y:S02]  /*4e40*/  IADD3 R2, PT, PT, -R5, RZ, RZ ;  /* 0x000000ff05027210 */ /* 0x000fe40007ffe1ff */
[----:B------:R-:W-:Y:S01]  /*4e50*/  @!P0 IADD3 R8, PT, PT, R15, -R0, RZ ;  /* 0x800000000f088210 */ /* 0x000fe20007ffe0ff */
[----:B------:R-:W-:Y:S02]  /*4e60*/  @!P0 IMAD R0, R7, R6, R0 ;  /* 0x0000000607008224 */ /* 0x000fe400078e0200 */
[----:B------:R-:W-:Y:S02]  /*4e70*/  IMAD R43, R38, R2, R43 ;  /* 0x00000002262b7224 */ /* 0x000fe400078e022b */
[----:B------:R-:W-:Y:S02]  /*4e80*/  @!P0 IMAD R5, R8, R40, R3 ;  /* 0x0000002808058224 */ /* 0x000fe400078e0203 */
[----:B------:R-:W-:Y:S04]  /*4e90*/  @!P0 IMAD.MOV.U32 R3, RZ, RZ, R0 ;  /* 0x000000ffff038224 */ /* 0x000fe800078e0000 */
[----:B------:R-:W-:Y:S02]  /*4ea0*/  IMAD R45, R3, R42, R45 ;  /* 0x0000002a032d7224 */ /* 0x000fe400078e022d */
[----:B------:R-:W-:Y:S07]  /*4eb0*/  IMAD R43, R5, R38, R43 ;  /* 0x00000026052b7224 */ /* 0x000fee00078e022b */
.L_x_79:
[----:B------:R-:W-:Y:S01]  /*4ec0*/  @!P1 IMAD.HI.U32 R0, R45, R12, RZ ;  /* 0x0000000c2d009227 */ /* 0x000fe200078e00ff */
[----:B-1----:R-:W-:Y:S01]  /*4ed0*/  @!P1 ISETP.NE.AND P0, PT, R10, 0x1, PT ;  /* 0x000000010a00980c */ /* 0x002fe20003f05270 */
[----:B------:R-:W-:Y:S01]  /*4ee0*/  ULOP3.LUT UP0, URZ, UR42, 0x90, URZ, 0xc0, !UPT ;  /* 0x000000902aff7892 */ /* 0x000fe2000f80c0ff */
[----:B------:R-:W-:Y:S01]  /*4ef0*/  @!P1 ISETP.NE.AND P2, PT, R9, 0x1, PT ;  /* 0x000000010900980c */ /* 0x000fe20003f45270 */
[----:B------:R-:W-:Y:S01]  /*4f00*/  @!P1 IMAD.HI.U32 R3, R43, R11, RZ ;  /* 0x0000000b2b039227 */ /* 0x000fe200078e00ff */
[----:B------:R-:W-:Y:S02]  /*4f10*/  @!P1 SHF.R.U32.HI R0, RZ, R13, R0 ;  /* 0x0000000dff009219 */ /* 0x000fe40000011600 */
[----:B------:R-:W-:Y:S01]  /*4f20*/  @P4 SHF.R.U32.HI R105, RZ, 0x10, R17 ;  /* 0x00000010ff694819 */ /* 0x000fe20000011611 */
[----:B------:R-:W-:Y:S01]  /*4f30*/  VIADD R111, R111, 0x1 ;  /* 0x000000016f6f7836 */ /* 0x000fe20000000000 */
[----:B------:R-:W-:Y:S02]  /*4f40*/  @!P1 SHF.R.U32.HI R2, RZ, R14, R3 ;  /* 0x0000000eff029219 */ /* 0x000fe40000011603 */
[----:B------:R-:W-:Y:S02]  /*4f50*/  @!P1 SEL R3, R45, R0, !P2 ;  /* 0x000000002d039207 */ /* 0x000fe40005000000 */
[----:B------:R-:W-:Y:S05]  /*4f60*/  @!P1 SEL R2, R43, R2, !P0 ;  /* 0x000000022b029207 */ /* 0x000fea0004000000 */
[----:B------:R-:W-:Y:S02]  /*4f70*/  @!P1 IMAD.IADD R0, R2, 0x1, -R3 ;  /* 0x0000000102009824 */ /* 0x000fe400078e0a03 */
[----:B------:R-:W-:Y:S02]  /*4f80*/  @!P1 IMAD.IADD R2, R3, 0x1, -R2 ;  /* 0x0000000103029824 */ /* 0x000fe400078e0a02 */
[----:B------:R-:W-:Y:S02]  /*4f90*/  @!P1 IMAD R45, R0, R9, R45 ;  /* 0x00000009002d9224 */ /* 0x000fe400078e022d */
[----:B------:R-:W-:Y:S01]  /*4fa0*/  @!P1 IMAD R43, R2, R10, R43 ;  /* 0x0000000a022b9224 */ /* 0x000fe200078e022b */
[----:B------:R-:W-:Y:S06]  /*4fb0*/  BRA.U !UP0, `(.L_x_80) ;  /* 0x0000000108407547 */ /* 0x000fec000b800000 */
[----:B------:R-:W1:Y:S01]  /*4fc0*/  LDCU.64 UR8, c[0x4][0x80] ;  /* 0x01001000ff0877ac */ /* 0x000e620008000a00 */
[----:B------:R-:W-:Y:S01]  /*4fd0*/  MOV R3, 0x0 ;  /* 0x0000000000037802 */ /* 0x000fe20000000f00 */
[----:B------:R-:W-:Y:S02]  /*4fe0*/  HFMA2 R12, -RZ, RZ, 0, 5.9604644775390625e-08 ;  /* 0x00000001ff0c7431 */ /* 0x000fe400000001ff */
[----:B------:R-:W-:Y:S02]  /*4ff0*/  IMAD.MOV.U32 R8, RZ, RZ, 0x70 ;  /* 0x00000070ff087424 */ /* 0x000fe400078e00ff */
[----:B------:R-:W-:Y:S01]  /*5000*/  IMAD.MOV.U32 R13, RZ, RZ, RZ ;  /* 0x000000ffff0d7224 */ /* 0x000fe200078e00ff */
[----:B------:R-:W2:Y:S01]  /*5010*/  LDCU.64 UR6, c[0x4][0x88] ;  /* 0x01001100ff0677ac */ /* 0x000ea20008000a00 */
[----:B------:R-:W3:Y:S01]  /*5020*/  LDC.64 R2, c[0x4][R3] ;  /* 0x0100000003027b82 */ /* 0x000ee20000000a00 */
[----:B------:R-:W4:Y:S01]  /*5030*/  LDCU.64 UR4, c[0x4][0x8] ;  /* 0x01000100ff0477ac */ /* 0x000f220008000a00 */
[----:B-1----:R-:W-:Y:S01]  /*5040*/  MOV R5, UR9 ;  /* 0x0000000900057c02 */ /* 0x002fe20008000f00 */
[----:B------:R-:W-:Y:S01]  /*5050*/  IMAD.U32 R4, RZ, RZ, UR8 ;  /* 0x00000008ff047e24 */ /* 0x000fe2000f8e00ff */
[----:B--2---:R-:W-:Y:S01]  /*5060*/  MOV R7, UR7 ;  /* 0x0000000700077c02 */ /* 0x004fe20008000f00 */
[----:B------:R-:W-:Y:S01]  /*5070*/  IMAD.U32 R6, RZ, RZ, UR6 ;  /* 0x00000006ff067e24 */ /* 0x000fe2000f8e00ff */
[----:B----4-:R-:W-:Y:S01]  /*5080*/  MOV R11, UR5 ;  /* 0x00000005000b7c02 */ /* 0x010fe20008000f00 */
[----:B------:R-:W-:Y:S02]  /*5090*/  IMAD.U32 R10, RZ, RZ, UR4 ;  /* 0x00000004ff0a7e24 */ /* 0x000fe4000f8e00ff */
[----:B------:R-:W-:Y:S07]  /*50a0*/  LEPC R20, `(.L_x_80) ;  /* 0x000000001014794e */ /* 0x000fee0000000000 */
[----:B---3-5:R-:W-:Y:S05]  /*50b0*/  CALL.ABS.NOINC R2 ;  /* 0x0000000002007343 */ /* 0x028fea0003c00000 */
.L_x_80:
[----:B------:R-:W-:Y:S01]  /*50c0*/  LOP3.LUT P0, RZ, R109, 0x90, RZ, 0xc0, !PT ;  /* 0x000000906dff7812 */ /* 0x000fe2000780c0ff */
[----:B------:R-:W-:Y:S11]  /*50d0*/  BSSY.RECONVERGENT B6, `(.L_x_81) ;  /* 0x0000013000067945 */ /* 0x000ff60003800200 */
[----:B------:R-:W-:Y:S01]  /*50e0*/  @!UPT UIADD3 URZ, UPT, UPT, URZ, URZ, URZ ;  /* 0x000000fffffff290 */ /* 0x000fe2000fffe0ff */
[----:B------:R-:W-:Y:S05]  /*50f0*/  @!P0 BRA `(.L_x_82) ;  /* 0x0000000000408947 */ /* 0x000fea0003800000 */
        /* <DEDUP_REMOVED lines=16> */
.L_x_82:
[----:B------:R-:W-:Y:S05]  /*5200*/  BSYNC.RECONVERGENT B6 ;  /* 0x0000000000067941 */ /* 0x000fea0003800200 */
.L_x_81:
[----:B------:R-:W-:Y:S01]  /*5210*/  ISETP.NE.U32.AND P3, PT, R86, RZ, PT ;  /* 0x000000ff5600720c */ /* 0x000fe20003f65070 */
[----:B------:R-:W-:Y:S01]  /*5220*/  UISETP.NE.AND UP1, UPT, UR44, URZ, UPT ;  /* 0x000000ff2c00728c */ /* 0x000fe2000bf25270 */
[----:B------:R-:W-:Y:S02]  /*5230*/  ISETP.NE.U32.AND P4, PT, R82, RZ, PT ;  /* 0x000000ff5200720c */ /* 0x000fe40003f85070 */
[----:B------:R-:W-:Y:S02]  /*5240*/  ISETP.NE.AND.EX P3, PT, R87, RZ, PT, P3 ;  /* 0x000000ff5700720c */ /* 0x000fe40003f65330 */
[----:B------:R-:W-:Y:S02]  /*5250*/  PLOP3.LUT P1, PT, PT, PT, PT, 0x8, 0x80 ;  /* 0x000000000080781c */ /* 0x000fe40003f2e170 */
[----:B------:R-:W-:Y:S02]  /*5260*/  PLOP3.LUT P0, PT, PT, PT, UP1, 0x80, 0x8 ;  /* 0x000000000008781c */ /* 0x000fe40003f0f018 */
[----:B------:R-:W-:Y:S02]  /*5270*/  ISETP.NE.AND.EX P4, PT, R83, RZ, PT, P4 ;  /* 0x000000ff5300720c */ /* 0x000fe40003f85340 */
[----:B------:R-:W1:Y:S09]  /*5280*/  @UP1 LDCU.64 UR4, c[0x0][0x888] ;  /* 0x00011100ff0417ac */ /* 0x000e720008000a00 */
[----:B------:R-:W-:Y:S01]  /*5290*/  @P0 PLOP3.LUT P1, PT, P3, PT, PT, 0x80, 0x8 ;  /* 0x000000000008081c */ /* 0x000fe20001f2f070 */
[----:B-1----:R-:W-:Y:S04]  /*52a0*/  @UP1 UISETP.NE.U32.AND UP0, UPT, UR4, URZ, UPT ;  /* 0x000000ff0400128c */ /* 0x002fe8000bf05070 */
[----:B------:R-:W-:Y:S04]  /*52b0*/  @UP1 UISETP.NE.AND.EX UP0, UPT, UR5, URZ, UPT, UP0 ;  /* 0x000000ff0500128c */ /* 0x000fe8000bf05300 */
[----:B------:R-:W-:Y:S01]  /*52c0*/  @UP1 USEL UR4, URZ, 0xffffffff, UP0 ;  /* 0xffffffffff041887 */ /* 0x000fe20008000000 */
[----:B------:R-:W-:Y:S11]  /*52d0*/  @!P3 BRA `(.L_x_83) ;  /* 0x00000000002cb947 */ /* 0x000ff60003800000 */
[----:B------:R-:W-:Y:S01]  /*52e0*/  ISETP.NE.U32.AND P2, PT, R84, RZ, PT ;  /* 0x000000ff5400720c */ /* 0x000fe20003f45070 */
[----:B------:R-:W-:Y:S03]  /*52f0*/  IMAD.MOV.U32 R96, RZ, RZ, 0x1 ;  /* 0x00000001ff607424 */ /* 0x000fe600078e00ff */
[----:B------:R-:W-:Y:S11]  /*5300*/  ISETP.NE.AND.EX P2, PT, R85, RZ, PT, P2 ;  /* 0x000000ff5500720c */ /* 0x000ff60003f45320 */
[----:B------:R-:W-:Y:S02]  /*5310*/  @!UPT UIADD3 URZ, UPT, UPT, URZ, URZ, URZ ;  /* 0x000000fffffff290 */ /* 0x000fe4000fffe0ff */
[----:B------:R-:W1:Y:S01]  /*5320*/  @P2 LDC.64 R2, c[0x0][0x888] ;  /* 0x00022200ff022b82 */ /* 0x000e620000000a00 */
[----:B------:R-:W-:Y:S04]  /*5330*/  @P2 IMAD R0, R86, UR36, RZ ;  /* 0x0000002456002c24 */ /* 0x000fe8000f8e02ff */
[----:B-1----:R-:W-:Y:S04]  /*5340*/  @P2 IMAD.WIDE R2, R0, 0x4, R2 ;  /* 0x0000000400022825 */ /* 0x002fe800078e0202 */
[----:B------:R-:W-:Y:S01]  /*5350*/  HFMA2 R0, -RZ, RZ, 0, 5.9604644775390625e-08 ;  /* 0x00000001ff007431 */ /* 0x000fe200000001ff */
[----:B-----5:R1:W5:Y:S04]  /*5360*/  @P2 LDG.E R49, desc[UR40][R2.64] ;  /* 0x0000002802312981 */ /* 0x020368000c1e1900 */
[----:B------:R-:W-:Y:S01]  /*5370*/  @!P2 PRMT R96, R0, 0x7610, R96 ;  /* 0x000076100060a816 */ /* 0x000fe20000000060 */
[----:B-1----:R-:W2:Y:S06]  /*5380*/  @!P2 LDC R49, c[0x0][0x880] ;  /* 0x00022000ff31ab82 */ /* 0x002eac0000000800 */
.L_x_83:
[----:B------:R-:W-:Y:S05]  /*5390*/  @!P4 BRA `(.L_x_84) ;  /* 0x000000000020c947 */ /* 0x000fea0003800000 */
[----:B------:R-:W-:Y:S04]  /*53a0*/  ISETP.NE.U32.AND P2, PT, R80, RZ, PT ;  /* 0x000000ff5000720c */ /* 0x000fe80003f45070 */
[----:B------:R-:W-:Y:S11]  /*53b0*/  ISETP.NE.AND.EX P2, PT, R81, RZ, PT, P2 ;  /* 0x000000ff5100720c */ /* 0x000ff60003f45320 */
[----:B------:R-:W-:Y:S02]  /*53c0*/  @!UPT UIADD3 URZ, UPT, UPT, URZ, URZ, URZ ;  /* 0x000000fffffff290 */ /* 0x000fe4000fffe0ff */
[----:B------:R-:W1:Y:S01]  /*53d0*/  @P2 LDC.64 R2, c[0x0][0x8a8] ;  /* 0x00022a00ff022b82 */ /* 0x000e620000000a00 */
[----:B------:R-:W-:Y:S04]  /*53e0*/  @P2 IMAD R0, R82, UR36, RZ ;  /* 0x0000002452002c24 */ /* 0x000fe8000f8e02ff */
[----:B-1----:R-:W-:Y:S05]  /*53f0*/  @P2 IMAD.WIDE R2, R0, 0x4, R2 ;  /* 0x0000000400022825 */ /* 0x002fea00078e0202 */
[----:B-----5:R1:W5:Y:S02]  /*5400*/  @P2 LDG.E R46, desc[UR40][R2.64] ;  /* 0x00000028022e2981 */ /* 0x020364000c1e1900 */
[----:B-1----:R-:W3:Y:S02]  /*5410*/  @!P2 LDC R46, c[0x0][0x8a0] ;  /* 0x00022800ff2eab82 */ /* 0x002ee40000000800 */
.L_x_84:
[----:B--2--5:R-:W-:Y:S01]  /*5420*/  @P0 FSETP.NEU.AND P4, PT, R49, RZ, PT ;  /* 0x000000ff3100020b */ /* 0x024fe20003f8d000 */
[----:B------:R-:W-:Y:S01]  /*5430*/  IMAD.U32 R0, RZ, RZ, UR4 ;  /* 0x00000004ff007e24 */ /* 0x000fe2000f8e00ff */
[----:B------:R-:W-:Y:S01]  /*5440*/  @P0 LOP3.LUT P2, RZ, R96, 0xff, RZ, 0xc0, !PT ;  /* 0x000000ff60ff0812 */ /* 0x000fe2000784c0ff */
[----:B------:R-:W-:Y:S01]  /*5450*/  BSSY B1, `(.L_x_85) ;  /* 0x0000034000017945 */ /* 0x000fe20003800000 */
[----:B------:R-:W-:Y:S01]  /*5460*/  @P0 SEL R3, RZ, 0xffffffff, P4 ;  /* 0xffffffffff030807 */ /* 0x000fe20002000000 */
[C---:B------:R-:W-:Y:S01]  /*5470*/  IMAD R32, R44.reuse, 0x20, R47 ;  /* 0x000000202c207824 */ /* 0x040fe200078e022f */
[----:B------:R-:W-:Y:S02]  /*5480*/  LEA R92, R44, UR43, 0x3 ;  /* 0x0000002b2c5c7c11 */ /* 0x000fe4000f8e18ff */
[----:B------:R-:W-:Y:S02]  /*5490*/  CS2R R54, SRZ ;  /* 0x0000000000367805 */ /* 0x000fe4000001ff00 */
[----:B------:R-:W-:Y:S02]  /*54a0*/  @P1 SEL R3, R0, R3, !P2 ;  /* 0x0000000300031207 */ /* 0x000fe40005000000 */
[----:B------:R-:W-:Y:S02]  /*54b0*/  CS2R R52, SRZ ;  /* 0x0000000000347805 */ /* 0x000fe4000001ff00 */
[----:B------:R-:W-:Y:S02]  /*54c0*/  SHF.L.U32 R5, R108, 0x1f, RZ ;  /* 0x0000001f6c057819 */ /* 0x000fe400000006ff */
[----:B------:R-:W-:Y:S02]  /*54d0*/  CS2R R58, SRZ ;  /* 0x00000000003a7805 */ /* 0x000fe4000001ff00 */
[----:B------:R-:W-:Y:S02]  /*54e0*/  @P0 LOP3.LUT R3, R3, 0x1, RZ, 0xc0, !PT ;  /* 0x0000000103030812 */ /* 0x000fe400078ec0ff */
[----:B------:R-:W-:Y:S02]  /*54f0*/  CS2R R56, SRZ ;  /* 0x0000000000387805 */ /* 0x000fe4000001ff00 */
[----:B------:R-:W-:Y:S02]  /*5500*/  PLOP3.LUT P5, PT, PT, PT, PT, 0x8, 0x80 ;  /* 0x000000000080781c */ /* 0x000fe40003fae170 */
[----:B------:R-:W-:Y:S11]  /*5510*/  ISETP.NE.U32.OR P1, PT, R3, 0x1, !P0 ;  /* 0x000000010300780c */ /* 0x000ff60004725470 */
[----:B------:R-:W-:Y:S02]  /*5520*/  @!UPT UIADD3 URZ, UPT, UPT, URZ, URZ, URZ ;  /* 0x000000fffffff290 */ /* 0x000fe4000fffe0ff */
[----:B------:R-:W-:Y:S04]  /*5530*/  @P1 SHF.L.U32 R2, R106, 0x1f, RZ ;  /* 0x0000001f6a021819 */ /* 0x000fe800000006ff */
[----:B------:R-:W1:Y:S01]  /*5540*/  @P1 SYNCS.PHASECHK.TRANS64.TRYWAIT P0, [UR43+0x50], R2 ;  /* 0x00005002ff0015a7 */ /* 0x000e62000800112b */
[----:B------:R2:W4:Y:S01]  /*5550*/  SYNCS.PHASECHK.TRANS64.TRYWAIT P4, [R92+URZ+0x90], R5 ;  /* 0x000090055c0075a7 */ /* 0x00052200080811ff */
[----:B-1----:R-:W-:Y:S01]  /*5560*/  @P1 PLOP3.LUT P5, PT, P0, PT, PT, 0x8, 0x80 ;  /* 0x000000000080181c */ /* 0x002fe200007ae170 */
[----:B------:R-:W-:Y:S01]  /*5570*/  @!UPT UIADD3 URZ, UPT, UPT, URZ, URZ, URZ ;  /* 0x000000fffffff290 */ /* 0x000fe2000fffe0ff */
[----:B--2-4-:R-:W-:Y:S11]  /*5580*/  @!P1 BRA `(.L_x_86) ;  /* 0x0000000000809947 */ /* 0x014ff60003800000 */
[----:B------:R-:W-:Y:S01]  /*5590*/  ISETP.NE.U32.AND P0, PT, RZ, UR38, PT ;  /* 0x00000026ff007c0c */ /* 0x000fe2000bf05070 */
[----:B------:R-:W-:Y:S01]  /*55a0*/  BSSY B0, `(.L_x_87) ;  /* 0x0000012000007945 */ /* 0x000fe20003800000 */
[----:B------:R-:W-:Y:S02]  /*55b0*/  FSETP.NEU.AND P2, PT, R49, RZ, PT ;  /* 0x000000ff3100720b */ /* 0x000fe40003f4d000 */
[----:B------:R-:W-:Y:S02]  /*55c0*/  CS2R R58, SRZ ;  /* 0x00000000003a7805 */ /* 0x000fe4000001ff00 */
[----:B------:R-:W-:Y:S02]  /*55d0*/  ISETP.NE.AND.EX P0, PT, RZ, UR39, PT, P0 ;  /* 0x00000027ff007c0c */ /* 0x000fe4000bf05300 */
[----:B------:R-:W-:Y:S02]  /*55e0*/  CS2R R56, SRZ ;  /* 0x0000000000387805 */ /* 0x000fe4000001ff00 */
[----:B------:R-:W-:Y:S02]  /*55f0*/  LOP3.LUT P1, RZ, R96, 0xff, RZ, 0xc0, !PT ;  /* 0x000000ff60ff7812 */ /* 0x000fe4000782c0ff */
[----:B------:R-:W-:Y:S02]  /*5600*/  CS2R R54, SRZ ;  /* 0x0000000000367805 */ /* 0x000fe4000001ff00 */
[----:B------:R-:W-:Y:S02]  /*5610*/  SEL R0, RZ, 0xffffffff, P2 ;  /* 0xffffffffff007807 */ /* 0x000fe40001000000 */
[----:B------:R-:W-:Y:S02]  /*5620*/  CS2R R52, SRZ ;  /* 0x0000000000347805 */ /* 0x000fe4000001ff00 */
[----:B------:R-:W-:Y:S04]  /*5630*/  SEL R3, RZ, 0xffffffff, P0 ;  /* 0xffffffffff037807 */ /* 0x000fe80000000000 */
[----:B------:R-:W-:Y:S04]  /*5640*/  @P3 SEL R0, R3, R0, !P1 ;  /* 0x0000000003003207 */ /* 0x000fe80004800000 */
[----:B------:R-:W-:Y:S04]  /*5650*/  LOP3.LUT R0, R0, 0x1, RZ, 0xc0, !PT ;  /* 0x0000000100007812 */ /* 0x000fe800078ec0ff */
[----:B------:R-:W-:Y:S01]  /*5660*/  ISETP.NE.U32.AND P0, PT, R0, 0x1, PT ;  /* 0x000000010000780c */ /* 0x000fe20003f05070 */
[----:B------:R-:W-:Y:S01]  /*5670*/  @!UPT UIADD3 URZ, UPT, UPT, URZ, URZ, URZ ;  /* 0x000000fffffff290 */ /* 0x000fe2000fffe0ff */
[----:B------:R-:W-:Y:S11]  /*5680*/  @!P5 BRA `(.L_x_88) ;  /* 0x00000000000cd947 */ /* 0x000ff60003800000 */
[----:B------:R-:W-:Y:S04]  /*5690*/  SHF.L.U32 R3, R106, 0x1f, RZ ;  /* 0x0000001f6a037819 */ /* 0x000fe800000006ff */
[----:B------:R-:W1:Y:S02]  /*56a0*/  SYNCS.PHASECHK.TRANS64.TRYWAIT P1, [UR43+0x50], R3 ;  /* 0x00005003ff0075a7 */ /* 0x000e64000802112b */
[----:B-1----:R-:W-:Y:S05]  /*56b0*/  @!P1 BRA `(.L_x_89) ;  /* 0x0000001400689947 */ /* 0x002fea0003800000 */
.L_x_88:
[----:B------:R-:W-:Y:S05]  /*56c0*/  BSYNC B0 ;  /* 0x0000000000007941 */ /* 0x000fea0003800000 */
.L_x_87:
[----:B------:R2:W4:Y:S01]  /*56d0*/  @P0 LDS.128 R56, [R103+UR43+0x200] ;  /* 0x0002002b67380984 */ /* 0x0005220008000c00 */
[----:B------:R-:W-:Y:S01]  /*56e0*/  UIADD3 UR4, UPT, UPT, UR43, 0x58, URZ ;  /* 0x000000582b047890 */ /* 0x000fe2000fffe0ff */
[----:B------:R-:W-:Y:S02]  /*56f0*/  LOP3.LUT R106, R106, 0x1, RZ, 0x3c, !PT ;  /* 0x000000016a6a7812 */ /* 0x000fe400078e3cff */
[----:B------:R2:W1:Y:S01]  /*5700*/  @P0 LDS.128 R52, [R99+0x200] ;  /* 0x0002000063340984 */ /* 0x0004620000000c00 */
[----:B------:R-:W-:Y:S01]  /*5710*/  UPRMT UR4, UR37, 0x654, UR4 ;  /* 0x0000065425047896 */ /* 0x000fe20008000004 */
[----:B------:R-:W-:Y:S01]  /*5720*/  @!PT LDS RZ, [RZ] ;  /* 0x00000000fffff984 */ /* 0x000fe20000000800 */
[----:B------:R-:W-:Y:S01]  /*5730*/  @!PT LDS RZ, [RZ] ;  /* 0x00000000fffff984 */ /* 0x000fe20000000800 */
[----:B------:R-:W-:Y:S01]  /*5740*/  @!PT LDS RZ, [RZ] ;  /* 0x00000000fffff984 */ /* 0x000fe20000000800 */
[----:B------:R-:W-:Y:S01]  /*5750*/  @!PT LDS RZ, [RZ] ;  /* 0x00000000fffff984 */ /* 0x000fe20000000800 */
[----:B------:R5:W-:Y:S06]  /*5760*/  MEMBAR.ALL.CTA ;  /* 0x0000000000007992 */ /* 0x000bec0000008000 */
[----:B-----5:R-:W5:Y:S02]  /*5770*/  FENCE.VIEW.ASYNC.S ;  /* 0x00000000000073c6 */ /* 0x020f640000000000 */
[----:B-----5:R-:W-:Y:S03]  /*5780*/  SYNCS.ARRIVE.TRANS64.RED.A1T0 RZ, [UR4], RZ ;  /* 0x000000ffffff79a7 */ /* 0x020fe60008100404 */
.L_x_86:
[----:B------:R-:W-:Y:S05]  /*5790*/  BSYNC B1 ;  /* 0x0000000000017941 */ /* 0x000fea0003800000 */
.L_x_85:
[----:B-1----:R-:W-:Y:S04]  /*57a0*/  SHF.R.U32.HI R3, RZ, 0x15, R32 ;  /* 0x00000015ff037819 */ /* 0x002fe80000011620 */
[----:B------:R-:W-:Y:S01]  /*57b0*/  LOP3.LUT P0, RZ, R3, 0x3, R104, 0x48, !PT ;  /* 0x0000000303ff7812 */ /* 0x000fe20007804868 */
[----:B------:R-:W-:Y:S01]  /*57c0*/  @!UPT UIADD3 URZ, UPT, UPT, URZ, URZ, URZ ;  /* 0x000000fffffff290 */ /* 0x000fe2000fffe0ff */
[----:B------:R-:W-:Y:S11]  /*57d0*/  @P4 BRA `(.L_x_90) ;  /* 0x0000000000084947 */ /* 0x000ff60003800000 */
[----:B------:R-:W1:Y:S02]  /*57e0*/  SYNCS.PHASECHK.TRANS64.TRYWAIT P1, [R92+URZ+0x90], R5 ;  /* 0x000090055c0075a7 */ /* 0x000e6400080211ff */
[----:B-1----:R-:W-:Y:S05]  /*57f0*/  @!P1 BRA `(.L_x_91) ;  /* 0x0000001400309947 */ /* 0x002fea0003800000 */
.L_x_90:
[----:B------:R-:W-:Y:S05]  /*5800*/  @!P0 BRA `(.L_x_92) ;  /* 0x0000000000408947 */ /* 0x000fea0003800000 */
[----:B------:R-:W1:Y:S01]  /*5810*/  LDCU.64 UR8, c[0x4][0x70] ;  /* 0x01000e00ff0877ac */ /* 0x000e620008000a00 */
[----:B------:R-:W-:Y:S01]  /*5820*/  MOV R3, 0x0 ;  /* 0x0000000000037802 */ /* 0x000fe20000000f00 */
[----:B------:R-:W-:Y:S02]  /*5830*/  HFMA2 R12, -RZ, RZ, 0, 5.9604644775390625e-08 ;  /* 0x00000001ff0c7431 */ /* 0x000fe400000001ff */
[----:B------:R-:W-:Y:S02]  /*5840*/  IMAD.MOV.U32 R8, RZ, RZ, 0x192 ;  /* 0x00000192ff087424 */ /* 0x000fe400078e00ff */
[----:B------:R-:W-:Y:S01]  /*5850*/  IMAD.MOV.U32 R13, RZ, RZ, RZ ;  /* 0x000000ffff0d7224 */ /* 0x000fe200078e00ff */
[----:B------:R-:W5:Y:S01]  /*5860*/  LDCU.64 UR6, c[0x4][0x78] ;  /* 0x01000f00ff0677ac */ /* 0x000f620008000a00 */
[----:B------:R-:W2:Y:S01]  /*5870*/  LDC.64 R2, c[0x4][R3] ;  /* 0x0100000003027b82 */ /* 0x000ea20000000a00 */
[----:B------:R-:W3:Y:S01]  /*5880*/  LDCU.64 UR4, c[0x4][0x10] ;  /* 0x01000200ff0477ac */ /* 0x000ee20008000a00 */
[----:B-1----:R-:W-:Y:S01]  /*5890*/  MOV R5, UR9 ;  /* 0x0000000900057c02 */ /* 0x002fe20008000f00 */
[----:B------:R-:W-:Y:S01]  /*58a0*/  IMAD.U32 R4, RZ, RZ, UR8 ;  /* 0x00000008ff047e24 */ /* 0x000fe2000f8e00ff */
[----:B-----5:R-:W-:Y:S01]  /*58b0*/  MOV R7, UR7 ;  /* 0x0000000700077c02 */ /* 0x020fe20008000f00 */
[----:B------:R-:W-:Y:S01]  /*58c0*/  IMAD.U32 R6, RZ, RZ, UR6 ;  /* 0x00000006ff067e24 */ /* 0x000fe2000f8e00ff */
[----:B---3--:R-:W-:Y:S01]  /*58d0*/  MOV R11, UR5 ;  /* 0x00000005000b7c02 */ /* 0x008fe20008000f00 */
[----:B------:R-:W-:Y:S02]  /*58e0*/  IMAD.U32 R10, RZ, RZ, UR4 ;  /* 0x00000004ff0a7e24 */ /* 0x000fe4000f8e00ff */
[----:B------:R-:W-:Y:S07]  /*58f0*/  LEPC R20, `(.L_x_92) ;  /* 0x000000001014794e */ /* 0x000fee0000000000 */
[----:B--2-4-:R-:W-:Y:S05]  /*5900*/  CALL.ABS.NOINC R2 ;  /* 0x0000000002007343 */ /* 0x014fea0003c00000 */
.L_x_92:
[----:B------:R-:W-:Y:S01]  /*5910*/  LOP3.LUT P0, RZ, R102, 0x60, RZ, 0xc0, !PT ;  /* 0x0000006066ff7812 */ /* 0x000fe2000780c0ff */
[----:B------:R-:W-:Y:S05]  /*5920*/  WARPSYNC.ALL ;  /* 0x0000000000007948 */ /* 0x000fea0003800000 */
[----:B------:R-:W-:Y:S01]  /*5930*/  R2UR UR4, R32 ;  /* 0x00000000200472ca */ /* 0x000fe200000e0000 */
[----:B------:R-:W-:Y:S01]  /*5940*/  BSSY.RECONVERGENT B0, `(.L_x_93) ;  /* 0x000009f000007945 */ /* 0x000fe20003800200 */
[-C--:B----4-:R-:W-:Y:S02]  /*5950*/  F2FP.F16.E4M3.UNPACK_B R50, R56.reuse ;  /* 0x00000038ff32723e */ /* 0x090fe400020006ff */
[----:B------:R-:W-:Y:S02]  /*5960*/  F2FP.F16.E4M3.UNPACK_B R63, R56.H1 ;  /* 0x00000038ff3f723e */ /* 0x000fe400030006ff */
[-C--:B------:R-:W-:Y:S01]  /*5970*/  F2FP.F16.E4M3.UNPACK_B R56, R57.reuse ;  /* 0x00000039ff38723e */ /* 0x080fe200020006ff */
[--C-:B------:R-:W-:Y:S01]  /*5980*/  HADD2.F32 R48, -RZ, R50.reuse.H0_H0 ;  /* 0x20000032ff307230 */ /* 0x100fe20000004100 */
[----:B------:R-:W-:Y:S01]  /*5990*/  F2FP.F16.E4M3.UNPACK_B R57, R57.H1 ;  /* 0x00000039ff39723e */ /* 0x000fe200030006ff */
[----:B------:R-:W-:Y:S01]  /*59a0*/  HADD2.F32 R50, -RZ, R50.H1_H1 ;  /* 0x30000032ff327230 */ /* 0x000fe20000004100 */
[-C--:B------:R-:W-:Y:S01]  /*59b0*/  F2FP.F16.E4M3.UNPACK_B R66, R52.reuse ;  /* 0x00000034ff42723e */ /* 0x080fe200020006ff */
[--C-:B------:R-:W-:Y:S01]  /*59c0*/  HADD2.F32 R51, -RZ, R63.reuse.H0_H0 ;  /* 0x2000003fff337230 */ /* 0x100fe20000004100 */
[----:B------:R-:W-:Y:S01]  /*59d0*/  F2FP.F16.E4M3.UNPACK_B R68, R52.H1 ;  /* 0x00000034ff44723e */ /* 0x000fe200030006ff */
[----:B------:R-:W3:Y:S01]  /*59e0*/  LDTM.x32 R4, tmem[UR4] ;  /* 0x00000004000479ee */ /* 0x000ee200082c0000 */
[----:B------:R-:W-:Y:S01]  /*59f0*/  NOP ;  /* 0x0000000000007918 */ /* 0x000fe20000000000 */
[----:B------:R-:W-:Y:S01]  /*5a00*/  R2UR UR5, R92 ;  /* 0x000000005c0572ca */ /* 0x000fe200000e0000 */
[--C-:B------:R-:W-:Y:S01]  /*5a10*/  HADD2.F32 R65, -RZ, R66.reuse.H0_H0 ;  /* 0x20000042ff417230 */ /* 0x100fe20000004100 */
[----:B------:R-:W-:Y:S01]  /*5a20*/  F2FP.F16.E4M3.UNPACK_B R61, R58 ;  /* 0x0000003aff3d723e */ /* 0x000fe200020006ff */
[----:B------:R-:W-:Y:S01]  /*5a30*/  HADD2.F32 R67, -RZ, R66.H1_H1 ;  /* 0x30000042ff437230 */ /* 0x000fe20000004100 */
[-C--:B------:R-:W-:Y:S01]  /*5a40*/  F2FP.F16.E4M3.UNPACK_B R70, R53.reuse ;  /* 0x00000035ff46723e */ /* 0x080fe200020006ff */
[----:B------:R-:W-:Y:S01]  /*5a50*/  HADD2.F32 R52, -RZ, R63.H1_H1 ;  /* 0x3000003fff347230 */ /* 0x000fe20000004100 */
[----:B------:R-:W-:Y:S01]  /*5a60*/  F2FP.F16.E4M3.UNPACK_B R72, R53.H1 ;  /* 0x00000035ff48723e */ /* 0x000fe200030006ff */
[----:B------:R-:W-:Y:S01]  /*5a70*/  HADD2.F32 R53, -RZ, R56.H0_H0 ;  /* 0x20000038ff357230 */ /* 0x000fe20000004100 */
[-C--:B------:R-:W-:Y:S01]  /*5a80*/  F2FP.F16.E4M3.UNPACK_B R74, R54.reuse ;  /* 0x00000036ff4a723e */ /* 0x080fe200020006ff */
[----:B------:R-:W-:Y:S01]  /*5a90*/  HADD2.F32 R69, -RZ, R70.H0_H0 ;  /* 0x20000046ff457230 */ /* 0x000fe20000004100 */
[----:B------:R-:W-:Y:S01]  /*5aa0*/  F2FP.F16.E4M3.UNPACK_B R76, R54.H1 ;  /* 0x00000036ff4c723e */ /* 0x000fe200030006ff */
[----:B------:R-:W-:Y:S01]  /*5ab0*/  HADD2.F32 R54, -RZ, R56.H1_H1 ;  /* 0x30000038ff367230 */ /* 0x000fe20000004100 */
[----:B------:R-:W-:Y:S01]  /*5ac0*/  F2FP.F16.E4M3.UNPACK_B R60, R58.H1 ;  /* 0x0000003aff3c723e */ /* 0x000fe200030006ff */
[----:B------:R-:W-:Y:S01]  /*5ad0*/  UIADD3 UR5, UPT, UPT, UR5, 0xb0, URZ ;  /* 0x000000b005057890 */ /* 0x000fe2000fffe0ff */
[----:B------:R-:W-:Y:S01]  /*5ae0*/  HADD2.F32 R58, -RZ, R61.H1_H1 ;  /* 0x3000003dff3a7230 */ /* 0x000fe20000004100 */
[----:B------:R-:W-:Y:S01]  /*5af0*/  F2FP.F16.E4M3.UNPACK_B R77, R55 ;  /* 0x00000037ff4d723e */ /* 0x000fe200020006ff */
[----:B------:R-:W-:Y:S01]  /*5b00*/  HADD2.F32 R70, -RZ, R70.H1_H1 ;  /* 0x30000046ff467230 */ /* 0x000fe20000004100 */
[----:B------:R-:W-:Y:S01]  /*5b10*/  UPRMT UR5, UR37, 0x654, UR5 ;  /* 0x0000065425057896 */ /* 0x000fe20008000005 */
[--C-:B------:R-:W-:Y:S01]  /*5b20*/  HADD2.F32 R73, -RZ, R74.reuse.H0_H0 ;  /* 0x2000004aff497230 */ /* 0x100fe20000004100 */
[----:B------:R-:W-:Y:S01]  /*5b30*/  F2FP.F16.E4M3.UNPACK_B R62, R59 ;  /* 0x0000003bff3e723e */ /* 0x000fe200020006ff */
[----:B------:R-:W-:Y:S01]  /*5b40*/  HADD2.F32 R74, -RZ, R74.H1_H1 ;  /* 0x3000004aff4a7230 */ /* 0x000fe20000004100 */
[----:B------:R-:W-:Y:S01]  /*5b50*/  F2FP.F16.E4M3.UNPACK_B R78, R55.H1 ;  /* 0x00000037ff4e723e */ /* 0x000fe200030006ff */
[C---:B---3--:R-:W-:Y:S01]  /*5b60*/  FMUL R4, R46.reuse, R4 ;  /* 0x000000042e047220 */ /* 0x048fe20000400000 */
[C---:B------:R-:W-:Y:S01]  /*5b70*/  FMUL R5, R46.reuse, R5 ;  /* 0x000000052e057220 */ /* 0x040fe20000400000 */
[C---:B------:R-:W-:Y:S01]  /*5b80*/  FMUL R8, R46.reuse, R8 ;  /* 0x000000082e087220 */ /* 0x040fe20000400000 */
[C---:B------:R-:W-:Y:S01]  /*5b90*/  FMUL R9, R46.reuse, R9 ;  /* 0x000000092e097220 */ /* 0x040fe20000400000 */
[----:B------:R-:W-:Y:S01]  /*5ba0*/  SYNCS.ARRIVE.TRANS64.RED.A1T0 RZ, [UR5], RZ ;  /* 0x000000ffffff79a7 */ /* 0x000fe20008100405 */
[C---:B------:R-:W-:Y:S01]  /*5bb0*/  FFMA R4, R49.reuse, R48, R4 ;  /* 0x0000003031047223 */ /* 0x040fe20000000004 */
[C---:B------:R-:W-:Y:S01]  /*5bc0*/  FFMA R5, R49.reuse, R50, R5 ;  /* 0x0000003231057223 */ /* 0x040fe20000000005 */
[C---:B------:R-:W-:Y:S01]  /*5bd0*/  FMUL R12, R46.reuse, R12 ;  /* 0x0000000c2e0c7220 */ /* 0x040fe20000400000 */
        /* <DEDUP_REMOVED lines=9> */
[----:B------:R-:W-:Y:S02]  /*5c70*/  HADD2.F32 R48, -RZ, R77.H1_H1 ;  /* 0x3000004dff307230 */ /* 0x000fe40000004100 */
[C---:B------:R-:W-:Y:S01]  /*5c80*/  FMUL R28, R46.reuse, R32 ;  /* 0x000000202e1c7220 */ /* 0x040fe20000400000 */
[C---:B------:R-:W-:Y:S01]  /*5c90*/  FMUL R29, R46.reuse, R33 ;  /* 0x000000212e1d7220 */ /* 0x040fe20000400000 */
[C---:B------:R-:W-:Y:S01]  /*5ca0*/  FMUL R6, R46.reuse, R6 ;  /* 0x000000062e067220 */ /* 0x040fe20000400000 */
[C---:B------:R-:W-:Y:S01]  /*5cb0*/  FMUL R7, R46.reuse, R7 ;  /* 0x000000072e077220 */ /* 0x040fe20000400000 */
[--C-:B------:R-:W-:Y:S02]  /*5cc0*/  HADD2.F32 R55, -RZ, R57.reuse.H0_H0 ;  /* 0x20000039ff377230 */ /* 0x100fe40000004100 */
[C---:B------:R-:W-:Y:S01]  /*5cd0*/  FMUL R10, R46.reuse, R10 ;  /* 0x0000000a2e0a7220 */ /* 0x040fe20000400000 */
[C---:B------:R-:W-:Y:S01]  /*5ce0*/  FFMA R6, R49.reuse, R51, R6 ;  /* 0x0000003331067223 */ /* 0x040fe20000000006 */
[----:B------:R-:W-:Y:S02]  /*5cf0*/  HADD2.F32 R56, -RZ, R57.H1_H1 ;  /* 0x30000039ff387230 */ /* 0x000fe40000004100 */
[C---:B------:R-:W-:Y:S01]  /*5d00*/  FFMA R7, R49.reuse, R52, R7 ;  /* 0x0000003431077223 */ /* 0x040fe20000000007 */
[C---:B------:R-:W-:Y:S01]  /*5d10*/  FFMA R8, R49.reuse, R53, R8 ;  /* 0x0000003531087223 */ /* 0x040fe20000000008 */
[C---:B------:R-:W-:Y:S01]  /*5d20*/  FFMA R9, R49.reuse, R54, R9 ;  /* 0x0000003631097223 */ /* 0x040fe20000000009 */
[----:B------:R-:W-:Y:S02]  /*5d30*/  HADD2.F32 R57, -RZ, R61.H0_H0 ;  /* 0x2000003dff397230 */ /* 0x000fe40000004100 */
[----:B------:R-:W-:Y:S01]  /*5d40*/  FFMA R10, R49, R55, R10 ;  /* 0x00000037310a7223 */ /* 0x000fe2000000000a */
[----:B------:R-:W-:Y:S01]  /*5d50*/  F2FP.SATFINITE.E4M3.F32.PACK_AB_MERGE_C R92, R7, R6, RZ ;  /* 0x00000006075c723e */ /* 0x000fe200048070ff */
[----:B------:R-:W-:Y:S02]  /*5d60*/  HADD2.F32 R61, -RZ, R62.H0_H0 ;  /* 0x2000003eff3d7230 */ /* 0x000fe40000004100 */
[C---:B------:R-:W-:Y:S01]  /*5d70*/  FMUL R11, R46.reuse, R11 ;  /* 0x0000000b2e0b7220 */ /* 0x040fe20000400000 */
[----:B------:R-:W-:Y:S01]  /*5d80*/  F2FP.F16.E4M3.UNPACK_B R64, R59.H1 ;  /* 0x0000003bff40723e */ /* 0x000fe200030006ff */
[----:B------:R-:W-:Y:S01]  /*5d90*/  HADD2.F32 R59, -RZ, R60.H0_H0 ;  /* 0x2000003cff3b7230 */ /* 0x000fe20000004100 */
[----:B------:R-:W-:Y:S01]  /*5da0*/  F2FP.SATFINITE.E4M3.F32.PACK_AB_MERGE_C R92, R5, R4, R92 ;  /* 0x00000004055c723e */ /* 0x000fe2000480705c */
[C---:B------:R-:W-:Y:S01]  /*5db0*/  FFMA R11, R49.reuse, R56, R11 ;  /* 0x00000038310b7223 */ /* 0x040fe2000000000b */
[C---:B------:R-:W-:Y:S01]  /*5dc0*/  FFMA R12, R49.reuse, R57, R12 ;  /* 0x00000039310c7223 */ /* 0x040fe2000000000c */
[----:B------:R-:W-:Y:S01]  /*5dd0*/  FFMA R13, R49, R58, R13 ;  /* 0x0000003a310d7223 */ /* 0x000fe2000000000d */
[----:B------:R-:W-:Y:S02]  /*5de0*/  HADD2.F32 R62, -RZ, R62.H1_H1 ;  /* 0x3000003eff3e7230 */ /* 0x000fe40000004100 */
[C---:B------:R-:W-:Y:S01]  /*5df0*/  FMUL R14, R46.reuse, R14 ;  /* 0x0000000e2e0e7220 */ /* 0x040fe20000400000 */
[----:B------:R-:W-:Y:S01]  /*5e00*/  HADD2.F32 R60, -RZ, R60.H1_H1 ;  /* 0x3000003cff3c7230 */ /* 0x000fe20000004100 */
[----:B------:R-:W-:Y:S01]  /*5e10*/  F2FP.SATFINITE.E4M3.F32.PACK_AB_MERGE_C R93, R11, R10, RZ ;  /* 0x0000000a0b5d723e */ /* 0x000fe200048070ff */
[----:B------:R-:W-:Y:S02]  /*5e20*/  HADD2.F32 R51, -RZ, R77.H0_H0 ;  /* 0x2000004dff337230 */ /* 0x000fe40000004100 */
[----:B------:R-:W-:Y:S01]  /*5e30*/  FFMA R14, R49, R59, R14 ;  /* 0x0000003b310e7223 */ /* 0x000fe2000000000e */
[C---:B------:R-:W-:Y:S01]  /*5e40*/  FMUL R15, R46.reuse, R15 ;  /* 0x0000000f2e0f7220 */ /* 0x040fe20000400000 */
[--C-:B------:R-:W-:Y:S01]  /*5e50*/  HADD2.F32 R63, -RZ, R64.reuse.H0_H0 ;  /* 0x20000040ff3f7230 */ /* 0x100fe20000004100 */
[----:B------:R-:W-:Y:S01]  /*5e60*/  F2FP.SATFINITE.E4M3.F32.PACK_AB_MERGE_C R93, R9, R8, R93 ;  /* 0x00000008095d723e */ /* 0x000fe2000480705d */
[----:B------:R-:W-:Y:S02]  /*5e70*/  HADD2.F32 R64, -RZ, R64.H1_H1 ;  /* 0x30000040ff407230 */ /* 0x000fe40000004100 */
[C---:B------:R-:W-:Y:S01]  /*5e80*/  FFMA R15, R49.reuse, R60, R15 ;  /* 0x0000003c310f7223 */ /* 0x040fe2000000000f */
[C---:B------:R-:W-:Y:S01]  /*5e90*/  FFMA R16, R49.reuse, R61, R16 ;  /* 0x0000003d31107223 */ /* 0x040fe20000000010 */
[C---:B------:R-:W-:Y:S01]  /*5ea0*/  FFMA R17, R49.reuse, R62, R17 ;  /* 0x0000003e31117223 */ /* 0x040fe20000000011 */
[C---:B------:R-:W-:Y:S01]  /*5eb0*/  FMUL R18, R46.reuse, R18 ;  /* 0x000000122e127220 */ /* 0x040fe20000400000 */
[C---:B------:R-:W-:Y:S01]  /*5ec0*/  FMUL R19, R46.reuse, R19 ;  /* 0x000000132e137220 */ /* 0x040fe20000400000 */
[--C-:B------:R-:W-:Y:S02]  /*5ed0*/  HADD2.F32 R66, -RZ, R68.reuse.H0_H0 ;  /* 0x20000044ff427230 */ /* 0x100fe40000004100 */
[C---:B------:R-:W-:Y:S01]  /*5ee0*/  FMUL R3, R46.reuse, R22 ;  /* 0x000000162e037220 */ /* 0x040fe20000400000 */
[C---:B------:R-:W-:Y:S01]  /*5ef0*/  FFMA R18, R49.reuse, R63, R18 ;  /* 0x0000003f31127223 */ /* 0x040fe20000000012 */
[----:B------:R-:W-:Y:S02]  /*5f00*/  HADD2.F32 R68, -RZ, R68.H1_H1 ;  /* 0x30000044ff447230 */ /* 0x000fe40000004100 */
[C---:B------:R-:W-:Y:S01]  /*5f10*/  FFMA R19, R49.reuse, R64, R19 ;  /* 0x0000004031137223 */ /* 0x040fe20000000013 */
[C---:B------:R-:W-:Y:S01]  /*5f20*/  FMUL R23, R46.reuse, R23 ;  /* 0x000000172e177220 */ /* 0x040fe20000400000 */
[C---:B------:R-:W-:Y:S01]  /*5f30*/  FFMA R0, R49.reuse, R65, R0 ;  /* 0x0000004131007223 */ /* 0x040fe20000000000 */
[C---:B------:R-:W-:Y:S01]  /*5f40*/  FFMA R2, R49.reuse, R67, R2 ;  /* 0x0000004331027223 */ /* 0x040fe20000000002 */
[--C-:B------:R-:W-:Y:S02]  /*5f50*/  HADD2.F32 R71, -RZ, R72.reuse.H0_H0 ;  /* 0x20000048ff477230 */ /* 0x100fe40000004100 */
[C---:B------:R-:W-:Y:S01]  /*5f60*/  FFMA R3, R49.reuse, R66, R3 ;  /* 0x0000004231037223 */ /* 0x040fe20000000003 */
[----:B------:R-:W-:Y:S02]  /*5f70*/  HADD2.F32 R72, -RZ, R72.H1_H1 ;  /* 0x30000048ff487230 */ /* 0x000fe40000004100 */
[C---:B------:R-:W-:Y:S01]  /*5f80*/  FMUL R22, R46.reuse, R26 ;  /* 0x0000001a2e167220 */ /* 0x040fe20000400000 */
        /* <DEDUP_REMOVED lines=16> */
[----:B------:R-:W-:Y:S01]  /*6090*/  FFMA R31, R49, R76, R31 ;  /* 0x0000004c311f7223 */ /* 0x000fe2000000001f */
[----:B------:R-:W-:Y:S01]  /*60a0*/  FMUL R35, R46, R35 ;  /* 0x000000232e237220 */ /* 0x000fe20000400000 */
[----:B------:R-:W-:Y:S01]  /*60b0*/  F2FP.SATFINITE.E4M3.F32.PACK_AB_MERGE_C R94, R15, R14, RZ ;  /* 0x0000000e0f5e723e */ /* 0x000fe200048070ff */
[----:B------:R-:W-:Y:S01]  /*60c0*/  FFMA R28, R49, R51, R28 ;  /* 0x00000033311c7223 */ /* 0x000fe2000000001c */
[----:B------:R-:W-:Y:S01]  /*60d0*/  F2FP.SATFINITE.E4M3.F32.PACK_AB_MERGE_C R95, R19, R18, RZ ;  /* 0x00000012135f723e */ /* 0x000fe200048070ff */
[C---:B------:R-:W-:Y:S01]  /*60e0*/  FFMA R29, R49.reuse, R48, R29 ;  /* 0x00000030311d7223 */ /* 0x040fe2000000001d */
[C---:B------:R-:W-:Y:S01]  /*60f0*/  FFMA R30, R49.reuse, R77, R30 ;  /* 0x0000004d311e7223 */ /* 0x040fe2000000001e */
[----:B------:R-:W-:Y:S01]  /*6100*/  FFMA R35, R49, R50, R35 ;  /* 0x0000003231237223 */ /* 0x000fe20000000023 */
[----:B------:R-:W-:Y:S02]  /*6110*/  F2FP.SATFINITE.E4M3.F32.PACK_AB_MERGE_C R94, R13, R12, R94 ;  /* 0x0000000c0d5e723e */ /* 0x000fe4000480705e */
[----:B------:R-:W-:Y:S02]  /*6120*/  F2FP.SATFINITE.E4M3.F32.PACK_AB_MERGE_C R95, R17, R16, R95 ;  /* 0x00000010115f723e */ /* 0x000fe4000480705f */
[----:B------:R-:W-:Y:S02]  /*6130*/  F2FP.SATFINITE.E4M3.F32.PACK_AB_MERGE_C R113, R23, R3, RZ ;  /* 0x000000031771723e */ /* 0x000fe400048070ff */
[----:B------:R-:W-:Y:S01]  /*6140*/  F2FP.SATFINITE.E4M3.F32.PACK_AB_MERGE_C R114, R27, R22, RZ ;  /* 0x000000161b72723e */ /* 0x000fe200048070ff */
[----:B------:R1:W-:Y:S01]  /*6150*/  STS.128 [R103+UR43+0x1200], R92 ;  /* 0x0012005c67007988 */ /* 0x0003e20008000c2b */
[----:B------:R-:W-:Y:S02]  /*6160*/  F2FP.SATFINITE.E4M3.F32.PACK_AB_MERGE_C R116, R31, R26, RZ ;  /* 0x0000001a1f74723e */ /* 0x000fe400048070ff */
[----:B------:R-:W-:Y:S02]  /*6170*/  F2FP.SATFINITE.E4M3.F32.PACK_AB_MERGE_C R117, R35, R30, RZ ;  /* 0x0000001e2375723e */ /* 0x000fe400048070ff */
[----:B------:R-:W-:Y:S02]  /*6180*/  F2FP.SATFINITE.E4M3.F32.PACK_AB_MERGE_C R112, R2, R0, R113 ;  /* 0x000000000270723e */ /* 0x000fe40004807071 */
[----:B------:R-:W-:Y:S02]  /*6190*/  F2FP.SATFINITE.E4M3.F32.PACK_AB_MERGE_C R113, R21, R20, R114 ;  /* 0x000000141571723e */ /* 0x000fe40004807072 */
[----:B------:R-:W-:Y:S02]  /*61a0*/  F2FP.SATFINITE.E4M3.F32.PACK_AB_MERGE_C R114, R25, R24, R116 ;  /* 0x000000181972723e */ /* 0x000fe40004807074 */
[----:B------:R-:W-:Y:S02]  /*61b0*/  F2FP.SATFINITE.E4M3.F32.PACK_AB_MERGE_C R115, R29, R28, R117 ;  /* 0x0000001c1d73723e */ /* 0x000fe40004807075 */
[----:B------:R-:W-:Y:S03]  /*61c0*/  IADD3 R116, PT, PT, R44, 0x1, RZ ;  /* 0x000000012c747810 */ /* 0x000fe60007ffe0ff */
[----:B------:R1:W-:Y:S01]  /*61d0*/  STS.128 [R99+0x1200], R112 ;  /* 0x0012007063007388 */ /* 0x0003e20000000c00 */
[----:B------:R-:W-:Y:S01]  /*61e0*/  @!PT LDS RZ, [RZ] ;  /* 0x00000000fffff984 */ /* 0x000fe20000000800 */
[----:B------:R-:W-:Y:S01]  /*61f0*/  @!PT LDS RZ, [RZ] ;  /* 0x00000000fffff984 */ /* 0x000fe20000000800 */
[----:B------:R-:W-:Y:S01]  /*6200*/  @!PT LDS RZ, [RZ] ;  /* 0x00000000fffff984 */ /* 0x000fe20000000800 */
[----:B------:R-:W-:Y:S01]  /*6210*/  @!PT LDS RZ, [RZ] ;  /* 0x00000000fffff984 */ /* 0x000fe20000000800 */
[----:B------:R3:W-:Y:S07]  /*6220*/  MEMBAR.ALL.CTA ;  /* 0x0000000000007992 */ /* 0x0007ee0000008000 */
[----:B---3--:R-:W3:Y:S02]  /*6230*/  FENCE.VIEW.ASYNC.S ;  /* 0x00000000000073c6 */ /* 0x008ee40000000000 */
[----:B---3--:R-:W-:Y:S06]  /*6240*/  BAR.SYNC.DEFER_BLOCKING 0x1, 0x80 ;  /* 0x0042000000007b1d */ /* 0x008fec0000010000 */
[----:B------:R-:W-:Y:S05]  /*6250*/  @P0 BRA `(.L_x_94) ;  /* 0x0000000000340947 */ /* 0x000fea0003800000 */
[----:B------:R-:W-:Y:S01]  /*6260*/  UIADD3 UR12, UPT, UPT, UR43, 0x1200, URZ ;  /* 0x000012002b0c7890 */ /* 0x000fe2000fffe0ff */
[----:B------:R-:W-:Y:S01]  /*6270*/  R2UR UR9, R91 ;  /* 0x000000005b0972ca */ /* 0x000fe200000e0000 */
[----:B------:R-:W-:Y:S01]  /*6280*/  UIADD3 UR10, UP0, UPT, UR46, 0x680, URZ ;  /* 0x000006802e0a7890 */ /* 0x000fe2000ff1e0ff */
[----:B------:R-:W-:Y:S01]  /*6290*/  R2UR UR8, R97 ;  /* 0x00000000610872ca */ /* 0x000fe200000e0000 */
[----:B------:R-:W-:Y:S02]  /*62a0*/  UMOV UR7, UR36 ;  /* 0x0000002400077c82 */ /* 0x000fe40008000000 */
[----:B------:R-:W-:Y:S01]  /*62b0*/  IMAD.U32 R109, RZ, RZ, UR12 ;  /* 0x0000000cff6d7e24 */ /* 0x000fe2000f8e00ff */
[----:B------:R-:W-:Y:S04]  /*62c0*/  UIADD3.X UR11, UPT, UPT, URZ, UR47, URZ, UP0, !UPT ;  /* 0x0000002fff0b7290 */ /* 0x000fe800087fe4ff */
[----:B------:R-:W-:Y:S03]  /*62d0*/  R2UR UR4, R109 ;  /* 0x000000006d0472ca */ /* 0x000fe600000e0000 */
[----:B------:R-:W-:Y:S02]  /*62e0*/  USHF.L.U32 UR5, UR9, 0x5, URZ ;  /* 0x0000000509057899 */ /* 0x000fe400080006ff */
[----:B------:R-:W-:Y:S09]  /*62f0*/  USHF.L.U32 UR6, UR8, 0x7, URZ ;  /* 0x0000000708067899 */ /* 0x000ff200080006ff */
[----:B------:R3:W-:Y:S01]  /*6300*/  UTMASTG.3D [UR4], [UR10] ;  /* 0x000000040a0073b5 */ /* 0x0007e20008010000 */
[----:B------:R0:W-:Y:S01]  /*6310*/  UTMACMDFLUSH ;  /* 0x00000000000079b7 */ /* 0x0001e20000000000 */
[----:B---3--:R-:W-:Y:S04]  /*6320*/  DEPBAR.LE SB0, 0x0 ;  /* 0x000080000000791a */ /* 0x008fe80000000000 */
.L_x_94:
[----:B------:R-:W-:Y:S05]  /*6330*/  BSYNC.RECONVERGENT B0 ;  /* 0x0000000000007941 */ /* 0x000fea0003800200 */
.L_x_93:
[----:B------:R-:W-:Y:S01]  /*6340*/  BAR.SYNC.DEFER_BLOCKING 0x1, 0x80 ;  /* 0x0042000000007b1d */ /* 0x000fe20000010000 */
[----:B------:R-:W-:Y:S01]  /*6350*/  ISETP.NE.AND P2, PT, R110, RZ, PT ;  /* 0x000000ff6e00720c */ /* 0x000fe20003f45270 */
[----:B------:R-:W-:Y:S01]  /*6360*/  IMAD.IADD R91, R43, 0x1, R79 ;  /* 0x000000012b5b7824 */ /* 0x000fe200078e024f */
[----:B------:R-:W-:Y:S01]  /*6370*/  ISETP.NE.AND P0, PT, R111, 0x2, PT ;  /* 0x000000026f00780c */ /* 0x000fe20003f05270 */
[----:B------:R-:W-:Y:S01]  /*6380*/  IMAD.IADD R97, R45, 0x1, R90 ;  /* 0x000000012d617824 */ /* 0x000fe200078e025a */
[----:B------:R-:W-:Y:S02]  /*6390*/  ISETP.NE.AND P1, PT, R116, 0x4, PT ;  /* 0x000000047400780c */ /* 0x000fe40003f25270 */
[----:B------:R-:W-:Y:S02]  /*63a0*/  SEL R0, RZ, 0x1, P0 ;  /* 0x00000001ff007807 */ /* 0x000fe40000000000 */
[----:B------:R-:W-:Y:S02]  /*63b0*/  SEL R3, RZ, 0x1, P1 ;  /* 0x00000001ff037807 */ /* 0x000fe40000800000 */
[----:B------:R-:W-:Y:S02]  /*63c0*/  LOP3.LUT R107, R107, R0, RZ, 0x3c, !PT ;  /* 0x000000006b6b7212 */ /* 0x000fe400078e3cff */
[----:B------:R-:W-:Y:S02]  /*63d0*/  LOP3.LUT R108, R108, R3, RZ, 0x3c, !PT ;  /* 0x000000036c6c7212 */ /* 0x000fe400078e3cff */
[----:B------:R-:W-:Y:S02]  /*63e0*/  @P2 R2UR UR36, R105 ;  /* 0x00000000692422ca */ /* 0x000fe400000e0000 */
[----:B------:R-:W-:Y:S02]  /*63f0*/  SEL R111, R111, RZ, P0 ;  /* 0x000000ff6f6f7207 */ /* 0x000fe40000000000 */
[----:B------:R-:W-:Y:S01]  /*6400*/  SEL R44, R116, RZ, P1 ;  /* 0x000000ff742c7207 */ /* 0x000fe20000800000 */
[----:B------:R-:W-:Y:S10]  /*6410*/  @P2 BRA `(.L_x_95) ;  /* 0xffffffe4009c2947 */ /* 0x000ff4000383ffff */
[----:B------:R-:W-:Y:S05]  /*6420*/  EXIT ;  /* 0x000000000000794d */ /* 0x000fea0003800000 */
.L_x_19:
[----:B--2---:R2:W1:Y:S02]  /*6430*/  SYNCS.PHASECHK.TRANS64.TRYWAIT P0, [R3+URZ+0xe0], R2 ;  /* 0x0000e002030075a7 */ /* 0x00446400080011ff */
[----:B-1----:R-:W-:Y:S05]  /*6440*/  @!P0 NANOSLEEP.SYNCS 0x989680 ;  /* 0x009896800000895d */ /* 0x002fea0003900000 */
[----:B------:R-:W1:Y:S02]  /*6450*/  @!P0 SYNCS.PHASECHK.TRANS64 P0, [R3+URZ+0xe0], R2 ;  /* 0x0000e002030085a7 */ /* 0x000e6400080010ff */
[----:B-1----:R-:W-:Y:S05]  /*6460*/  @!P0 BRA `(.L_x_19) ;  /* 0xfffffffc00f08947 */ /* 0x002fea000383ffff */
[----:B------:R-:W-:Y:S05]  /*6470*/  BRA `(.L_x_96) ;  /* 0xffffffb000487947 */ /* 0x000fea000383ffff */
.L_x_22:
[----:B-1----:R-:W-:-:S07]  /*6480*/  MOV R2, UR33 ;  /* 0x0000002100027c02 */ /* 0x002fce0008000f00 */
.L_x_97:
[----:B-1----:R1:W2:Y:S02]  /*6490*/  SYNCS.PHASECHK.TRANS64.TRYWAIT P0, [R2+URZ+0x28], R5 ;  /* 0x00002805020075a7 */ /* 0x0022a400080011ff */
[----:B--2---:R-:W-:Y:S05]  /*64a0*/  @!P0 NANOSLEEP.SYNCS 0x989680 ;  /* 0x009896800000895d */ /* 0x004fea0003900000 */
[----:B------:R-:W2:Y:S02]  /*64b0*/  @!P0 SYNCS.PHASECHK.TRANS64 P0, [R2+URZ+0x28], R5 ;  /* 0x00002805020085a7 */ /* 0x000ea400080010ff */
[----:B--2---:R-:W-:Y:S05]  /*64c0*/  @!P0 BRA `(.L_x_97) ;  /* 0xfffffffc00f08947 */ /* 0x004fea000383ffff */
[----:B------:R-:W-:Y:S05]  /*64d0*/  BRA `(.L_x_21) ;  /* 0xffffffb000987947 */ /* 0x000fea000383ffff */
.L_x_28:
[----:B-1----:R-:W-:-:S07]  /*64e0*/  MOV R2, UR33 ;  /* 0x0000002100027c02 */ /* 0x002fce0008000f00 */
.L_x_98:
[----:B-1----:R1:W2:Y:S02]  /*64f0*/  SYNCS.PHASECHK.TRANS64.TRYWAIT P0, [R2+URZ+0x28], R5 ;  /* 0x00002805020075a7 */ /* 0x0022a400080011ff */
[----:B--2---:R-:W-:Y:S05]  /*6500*/  @!P0 NANOSLEEP.SYNCS 0x989680 ;  /* 0x009896800000895d */ /* 0x004fea0003900000 */
[----:B------:R-:W2:Y:S02]  /*6510*/  @!P0 SYNCS.PHASECHK.TRANS64 P0, [R2+URZ+0x28], R5 ;  /* 0x00002805020085a7 */ /* 0x000ea400080010ff */
[----:B--2---:R-:W-:Y:S05]  /*6520*/  @!P0 BRA `(.L_x_98) ;  /* 0xfffffffc00f08947 */ /* 0x004fea000383ffff */
[----:B------:R-:W-:Y:S05]  /*6530*/  BRA `(.L_x_27) ;  /* 0xffffffb400707947 */ /* 0x000fea000383ffff */
.L_x_32:
[----:B-1----:R1:W2:Y:S02]  /*6540*/  SYNCS.PHASECHK.TRANS64.TRYWAIT P0, [R2+URZ+0x70], R3 ;  /* 0x00007003020075a7 */ /* 0x0022a400080011ff */
[----:B--2---:R-:W-:Y:S05]  /*6550*/  @!P0 NANOSLEEP.SYNCS 0x989680 ;  /* 0x009896800000895d */ /* 0x004fea0003900000 */
[----:B------:R-:W2:Y:S02]  /*6560*/  @!P0 SYNCS.PHASECHK.TRANS64 P0, [R2+URZ+0x70], R3 ;  /* 0x00007003020085a7 */ /* 0x000ea400080010ff */
[----:B--2---:R-:W-:Y:S05]  /*6570*/  @!P0 BRA `(.L_x_32) ;  /* 0xfffffffc00f08947 */ /* 0x004fea000383ffff */
[----:B------:R-:W-:Y:S05]  /*6580*/  BRA `(.L_x_99) ;  /* 0xffffffb800287947 */ /* 0x000fea000383ffff */
.L_x_36:
[----:B----4-:R-:W-:-:S07]  /*6590*/  MOV R0, UR5 ;  /* 0x0000000500007c02 */ /* 0x010fce0008000f00 */
.L_x_100:
[----:B-1----:R1:W2:Y:S02]  /*65a0*/  SYNCS.PHASECHK.TRANS64.TRYWAIT P0, [R0+URZ], R3 ;  /* 0x00000003000075a7 */ /* 0x0022a400080011ff */
[----:B--2---:R-:W-:Y:S05]  /*65b0*/  @!P0 NANOSLEEP.SYNCS 0x989680 ;  /* 0x009896800000895d */ /* 0x004fea0003900000 */
[----:B------:R-:W2:Y:S02]  /*65c0*/  @!P0 SYNCS.PHASECHK.TRANS64 P0, [R0+URZ], R3 ;  /* 0x00000003000085a7 */ /* 0x000ea400080010ff */
[----:B--2---:R-:W-:Y:S05]  /*65d0*/  @!P0 BRA `(.L_x_100) ;  /* 0xfffffffc00f08947 */ /* 0x004fea000383ffff */
[----:B------:R-:W-:Y:S05]  /*65e0*/  BRA `(.L_x_101) ;  /* 0xffffffbc00987947 */ /* 0x000fea000383ffff */
.L_x_37:
[----:B----4-:R-:W-:-:S07]  /*65f0*/  MOV R0, UR5 ;  /* 0x0000000500007c02 */ /* 0x010fce0008000f00 */
.L_x_102:
[----:B-1----:R1:W2:Y:S02]  /*6600*/  SYNCS.PHASECHK.TRANS64.TRYWAIT P0, [R0+URZ], R3 ;  /* 0x00000003000075a7 */ /* 0x0022a400080011ff */
[----:B--2---:R-:W-:Y:S05]  /*6610*/  @!P0 NANOSLEEP.SYNCS 0x989680 ;  /* 0x009896800000895d */ /* 0x004fea0003900000 */
[----:B------:R-:W2:Y:S02]  /*6620*/  @!P0 SYNCS.PHASECHK.TRANS64 P0, [R0+URZ], R3 ;  /* 0x00000003000085a7 */ /* 0x000ea400080010ff */
[----:B--2---:R-:W-:Y:S05]  /*6630*/  @!P0 BRA `(.L_x_102) ;  /* 0xfffffffc00f08947 */ /* 0x004fea000383ffff */
[----:B------:R-:W-:Y:S05]  /*6640*/  BRA `(.L_x_103) ;  /* 0xffffffbc00a47947 */ /* 0x000fea000383ffff */
.L_x_38:
[----:B----4-:R-:W-:-:S07]  /*6650*/  MOV R0, UR5 ;  /* 0x0000000500007c02 */ /* 0x010fce0008000f00 */
.L_x_104:
[----:B-1----:R1:W2:Y:S02]  /*6660*/  SYNCS.PHASECHK.TRANS64.TRYWAIT P0, [R0+URZ], R3 ;  /* 0x00000003000075a7 */ /* 0x0022a400080011ff */
[----:B--2---:R-:W-:Y:S05]  /*6670*/  @!P0 NANOSLEEP.SYNCS 0x989680 ;  /* 0x009896800000895d */ /* 0x004fea0003900000 */
[----:B------:R-:W2:Y:S02]  /*6680*/  @!P0 SYNCS.PHASECHK.TRANS64 P0, [R0+URZ], R3 ;  /* 0x00000003000085a7 */ /* 0x000ea400080010ff */
[----:B--2---:R-:W-:Y:S05]  /*6690*/  @!P0 BRA `(.L_x_104) ;  /* 0xfffffffc00f08947 */ /* 0x004fea000383ffff */
[----:B------:R-:W-:Y:S05]  /*66a0*/  BRA `(.L_x_105) ;  /* 0xffffffbc00b07947 */ /* 0x000fea000383ffff */
.L_x_39:
[----:B----4-:R-:W-:-:S07]  /*66b0*/  MOV R0, UR5 ;  /* 0x0000000500007c02 */ /* 0x010fce0008000f00 */
.L_x_106:
[----:B-1----:R1:W2:Y:S02]  /*66c0*/  SYNCS.PHASECHK.TRANS64.TRYWAIT P0, [R0+URZ], R3 ;  /* 0x00000003000075a7 */ /* 0x0022a400080011ff */
[----:B--2---:R-:W-:Y:S05]  /*66d0*/  @!P0 NANOSLEEP.SYNCS 0x989680 ;  /* 0x009896800000895d */ /* 0x004fea0003900000 */
[----:B------:R-:W2:Y:S02]  /*66e0*/  @!P0 SYNCS.PHASECHK.TRANS64 P0, [R0+URZ], R3 ;  /* 0x00000003000085a7 */ /* 0x000ea400080010ff */
[----:B--2---:R-:W-:Y:S05]  /*66f0*/  @!P0 BRA `(.L_x_106) ;  /* 0xfffffffc00f08947 */ /* 0x004fea000383ffff */
[----:B------:R-:W-:Y:S05]  /*6700*/  BRA `(.L_x_107) ;  /* 0xffffffbc00bc7947 */ /* 0x000fea000383ffff */
.L_x_42:
[----:B-1----:R1:W2:Y:S02]  /*6710*/  SYNCS.PHASECHK.TRANS64.TRYWAIT P0, [R0+URZ+0xd0], R5 ;  /* 0x0000d005000075a7 */ /* 0x0022a400080011ff */
[----:B--2---:R-:W-:Y:S05]  /*6720*/  @!P0 NANOSLEEP.SYNCS 0x989680 ;  /* 0x009896800000895d */ /* 0x004fea0003900000 */
[----:B------:R-:W2:Y:S02]  /*6730*/  @!P0 SYNCS.PHASECHK.TRANS64 P0, [R0+URZ+0xd0], R5 ;  /* 0x0000d005000085a7 */ /* 0x000ea400080010ff */
[----:B--2---:R-:W-:Y:S05]  /*6740*/  @!P0 BRA `(.L_x_42) ;  /* 0xfffffffc00f08947 */ /* 0x004fea000383ffff */
[----:B------:R-:W-:Y:S05]  /*6750*/  BRA `(.L_x_108) ;  /* 0xffffffc000187947 */ /* 0x000fea000383ffff */
.L_x_43:
[----:B------:R-:W-:-:S07]  /*6760*/  MOV R0, UR5 ;  /* 0x0000000500007c02 */ /* 0x000fce0008000f00 */
.L_x_109:
[----:B-1----:R1:W2:Y:S02]  /*6770*/  SYNCS.PHASECHK.TRANS64.TRYWAIT P0, [R0+URZ+0x80], R5 ;  /* 0x00008005000075a7 */ /* 0x0022a400080011ff */
[----:B--2---:R-:W-:Y:S05]  /*6780*/  @!P0 NANOSLEEP.SYNCS 0x989680 ;  /* 0x009896800000895d */ /* 0x004fea0003900000 */
[----:B------:R-:W2:Y:S02]  /*6790*/  @!P0 SYNCS.PHASECHK.TRANS64 P0, [R0+URZ+0x80], R5 ;  /* 0x00008005000085a7 */ /* 0x000ea400080010ff */
[----:B--2---:R-:W-:Y:S05]  /*67a0*/  @!P0 BRA `(.L_x_109) ;  /* 0xfffffffc00f08947 */ /* 0x004fea000383ffff */
[----:B------:R-:W-:Y:S05]  /*67b0*/  BRA `(.L_x_110) ;  /* 0xffffffc000287947 */ /* 0x000fea000383ffff */
.L_x_44:
[----:B-1----:R1:W2:Y:S02]  /*67c0*/  SYNCS.PHASECHK.TRANS64.TRYWAIT P1, [R0+URZ+0x70], R5 ;  /* 0x00007005000075a7 */ /* 0x0022a400080211ff */
[----:B--2---:R-:W-:Y:S05]  /*67d0*/  @!P1 NANOSLEEP.SYNCS 0x989680 ;  /* 0x009896800000995d */ /* 0x004fea0003900000 */
[----:B------:R-:W2:Y:S02]  /*67e0*/  @!P1 SYNCS.PHASECHK.TRANS64 P1, [R0+URZ+0x70], R5 ;  /* 0x00007005000095a7 */ /* 0x000ea400080210ff */
[----:B--2---:R-:W-:Y:S05]  /*67f0*/  @!P1 BRA `(.L_x_44) ;  /* 0xfffffffc00f09947 */ /* 0x004fea000383ffff */
[----:B------:R-:W-:Y:S05]  /*6800*/  BRA `(.L_x_111) ;  /* 0xffffffc000587947 */ /* 0x000fea000383ffff */
.L_x_47:
[----:B------:R-:W-:-:S07]  /*6810*/  MOV R0, UR5 ;  /* 0x0000000500007c02 */ /* 0x000fce0008000f00 */
.L_x_112:
[----:B-1----:R1:W2:Y:S02]  /*6820*/  SYNCS.PHASECHK.TRANS64.TRYWAIT P0, [R0+URZ+0x80], R3 ;  /* 0x00008003000075a7 */ /* 0x0022a400080011ff */
[----:B--2---:R-:W-:Y:S05]  /*6830*/  @!P0 NANOSLEEP.SYNCS 0x989680 ;  /* 0x009896800000895d */ /* 0x004fea0003900000 */
[----:B------:R-:W2:Y:S02]  /*6840*/  @!P0 SYNCS.PHASECHK.TRANS64 P0, [R0+URZ+0x80], R3 ;  /* 0x00008003000085a7 */ /* 0x000ea400080010ff */
[----:B--2---:R-:W-:Y:S05]  /*6850*/  @!P0 BRA `(.L_x_112) ;  /* 0xfffffffc00f08947 */ /* 0x004fea000383ffff */
[----:B------:R-:W-:Y:S05]  /*6860*/  BRA `(.L_x_46) ;  /* 0xffffffc000ac7947 */ /* 0x000fea000383ffff */
.L_x_54:
[----:B-1----:R1:W2:Y:S02]  /*6870*/  SYNCS.PHASECHK.TRANS64.TRYWAIT P1, [R0+URZ+0x70], R5 ;  /* 0x00007005000075a7 */ /* 0x0022a400080211ff */
[----:B--2---:R-:W-:Y:S05]  /*6880*/  @!P1 NANOSLEEP.SYNCS 0x989680 ;  /* 0x009896800000995d */ /* 0x004fea0003900000 */
[----:B------:R-:W2:Y:S02]  /*6890*/  @!P1 SYNCS.PHASECHK.TRANS64 P1, [R0+URZ+0x70], R5 ;  /* 0x00007005000095a7 */ /* 0x000ea400080210ff */
[----:B--2---:R-:W-:Y:S05]  /*68a0*/  @!P1 BRA `(.L_x_54) ;  /* 0xfffffffc00f09947 */ /* 0x004fea000383ffff */
[----:B------:R-:W-:Y:S05]  /*68b0*/  BRA `(.L_x_113) ;  /* 0xffffffc8003c7947 */ /* 0x000fea000383ffff */
.L_x_55:
[----:B------:R-:W-:-:S07]  /*68c0*/  MOV R3, UR6 ;  /* 0x0000000600037c02 */ /* 0x000fce0008000f00 */
.L_x_114:
[----:B-1----:R1:W2:Y:S02]  /*68d0*/  SYNCS.PHASECHK.TRANS64.TRYWAIT P0, [R3+URZ+0xb0], R0 ;  /* 0x0000b000030075a7 */ /* 0x0022a400080011ff */
[----:B--2---:R-:W-:Y:S05]  /*68e0*/  @!P0 NANOSLEEP.SYNCS 0x989680 ;  /* 0x009896800000895d */ /* 0x004fea0003900000 */
[----:B------:R-:W2:Y:S02]  /*68f0*/  @!P0 SYNCS.PHASECHK.TRANS64 P0, [R3+URZ+0xb0], R0 ;  /* 0x0000b000030085a7 */ /* 0x000ea400080010ff */
[----:B--2---:R-:W-:Y:S05]  /*6900*/  @!P0 BRA `(.L_x_114) ;  /* 0xfffffffc00f08947 */ /* 0x004fea000383ffff */
[----:B------:R-:W-:Y:S05]  /*6910*/  BRA `(.L_x_115) ;  /* 0xffffffc800747947 */ /* 0x000fea000383ffff */
.L_x_58:
[----:B------:R-:W-:Y:S07]  /*6920*/  MOV R0, UR11 ;  /* 0x0000000b00007c02 */ /* 0x000fee0008000f00 */
.L_x_116:
[----:B-1----:R1:W2:Y:S02]  /*6930*/  SYNCS.PHASECHK.TRANS64.TRYWAIT P0, [R0+URZ], R3 ;  /* 0x00000003000075a7 */ /* 0x0022a400080011ff */
[----:B--2---:R-:W-:Y:S05]  /*6940*/  @!P0 NANOSLEEP.SYNCS 0x989680 ;  /* 0x009896800000895d */ /* 0x004fea0003900000 */
[----:B------:R-:W2:Y:S02]  /*6950*/  @!P0 SYNCS.PHASECHK.TRANS64 P0, [R0+URZ], R3 ;  /* 0x00000003000085a7 */ /* 0x000ea400080010ff */
[----:B--2---:R-:W-:Y:S05]  /*6960*/  @!P0 BRA `(.L_x_116) ;  /* 0xfffffffc00f08947 */ /* 0x004fea000383ffff */
[----:B------:R-:W-:Y:S05]  /*6970*/  BRA `(.L_x_57) ;  /* 0xffffffc800907947 */ /* 0x000fea000383ffff */
.L_x_61:
[----:B------:R-:W-:-:S07]  /*6980*/  MOV R0, UR6 ;  /* 0x0000000600007c02 */ /* 0x000fce0008000f00 */
.L_x_117:
[----:B--2---:R2:W4:Y:S02]  /*6990*/  SYNCS.PHASECHK.TRANS64.TRYWAIT P0, [R0+URZ], R3 ;  /* 0x00000003000075a7 */ /* 0x00452400080011ff */
[----:B----4-:R-:W-:Y:S05]  /*69a0*/  @!P0 NANOSLEEP.SYNCS 0x989680 ;  /* 0x009896800000895d */ /* 0x010fea0003900000 */
[----:B------:R-:W4:Y:S02]  /*69b0*/  @!P0 SYNCS.PHASECHK.TRANS64 P0, [R0+URZ], R3 ;  /* 0x00000003000085a7 */ /* 0x000f2400080010ff */
[----:B----4-:R-:W-:Y:S05]  /*69c0*/  @!P0 BRA `(.L_x_117) ;  /* 0xfffffffc00f08947 */ /* 0x010fea000383ffff */
[----:B------:R-:W-:Y:S05]  /*69d0*/  BRA `(.L_x_118) ;  /* 0xffffffcc00bc7947 */ /* 0x000fea000383ffff */
.L_x_62:
[----:B------:R-:W-:-:S07]  /*69e0*/  MOV R0, UR6 ;  /* 0x0000000600007c02 */ /* 0x000fce0008000f00 */
.L_x_119:
[----:B-1----:R1:W2:Y:S02]  /*69f0*/  SYNCS.PHASECHK.TRANS64.TRYWAIT P0, [R0+URZ], R3 ;  /* 0x00000003000075a7 */ /* 0x0022a400080011ff */
[----:B--2---:R-:W-:Y:S05]  /*6a00*/  @!P0 NANOSLEEP.SYNCS 0x989680 ;  /* 0x009896800000895d */ /* 0x004fea0003900000 */
[----:B------:R-:W2:Y:S02]  /*6a10*/  @!P0 SYNCS.PHASECHK.TRANS64 P0, [R0+URZ], R3 ;  /* 0x00000003000085a7 */ /* 0x000ea400080010ff */
[----:B--2---:R-:W-:Y:S05]  /*6a20*/  @!P0 BRA `(.L_x_119) ;  /* 0xfffffffc00f08947 */ /* 0x004fea000383ffff */
[----:B------:R-:W-:Y:S05]  /*6a30*/  BRA `(.L_x_120) ;  /* 0xffffffcc00c87947 */ /* 0x000fea000383ffff */
.L_x_63:
[----:B------:R-:W-:-:S07]  /*6a40*/  MOV R0, UR6 ;  /* 0x0000000600007c02 */ /* 0x000fce0008000f00 */
.L_x_121:
[----:B-1----:R1:W2:Y:S02]  /*6a50*/  SYNCS.PHASECHK.TRANS64.TRYWAIT P0, [R0+URZ], R3 ;  /* 0x00000003000075a7 */ /* 0x0022a400080011ff */
[----:B--2---:R-:W-:Y:S05]  /*6a60*/  @!P0 NANOSLEEP.SYNCS 0x989680 ;  /* 0x009896800000895d */ /* 0x004fea0003900000 */
[----:B------:R-:W2:Y:S02]  /*6a70*/  @!P0 SYNCS.PHASECHK.TRANS64 P0, [R0+URZ], R3 ;  /* 0x00000003000085a7 */ /* 0x000ea400080010ff */
[----:B--2---:R-:W-:Y:S05]  /*6a80*/  @!P0 BRA `(.L_x_121) ;  /* 0xfffffffc00f08947 */ /* 0x004fea000383ffff */
[----:B------:R-:W-:Y:S05]  /*6a90*/  BRA `(.L_x_122) ;  /* 0xffffffcc00d47947 */ /* 0x000fea000383ffff */
.L_x_64:
[----:B------:R-:W-:-:S07]  /*6aa0*/  MOV R0, UR7 ;  /* 0x0000000700007c02 */ /* 0x000fce0008000f00 */
.L_x_123:
[----:B-1----:R1:W2:Y:S02]  /*6ab0*/  SYNCS.PHASECHK.TRANS64.TRYWAIT P0, [R0+URZ], R3 ;  /* 0x00000003000075a7 */ /* 0x0022a400080011ff */
[----:B--2---:R-:W-:Y:S05]  /*6ac0*/  @!P0 NANOSLEEP.SYNCS 0x989680 ;  /* 0x009896800000895d */ /* 0x004fea0003900000 */
[----:B------:R-:W2:Y:S02]  /*6ad0*/  @!P0 SYNCS.PHASECHK.TRANS64 P0, [R0+URZ], R3 ;  /* 0x00000003000085a7 */ /* 0x000ea400080010ff */
[----:B--2---:R-:W-:Y:S05]  /*6ae0*/  @!P0 BRA `(.L_x_123) ;  /* 0xfffffffc00f08947 */ /* 0x004fea000383ffff */
[----:B------:R-:W-:Y:S05]  /*6af0*/  BRA `(.L_x_124) ;  /* 0xffffffcc00e07947 */ /* 0x000fea000383ffff */
.L_x_69:
[----:B---3--:R3:W1:Y:S02]  /*6b00*/  SYNCS.PHASECHK.TRANS64.TRYWAIT P0, [R0+URZ+0x70], R3 ;  /* 0x00007003000075a7 */ /* 0x00866400080011ff */
[----:B-1----:R-:W-:Y:S05]  /*6b10*/  @!P0 NANOSLEEP.SYNCS 0x989680 ;  /* 0x009896800000895d */ /* 0x002fea0003900000 */
[----:B------:R-:W1:Y:S02]  /*6b20*/  @!P0 SYNCS.PHASECHK.TRANS64 P0, [R0+URZ+0x70], R3 ;  /* 0x00007003000085a7 */ /* 0x000e6400080010ff */
[----:B-1----:R-:W-:Y:S05]  /*6b30*/  @!P0 BRA `(.L_x_69) ;  /* 0xfffffffc00f08947 */ /* 0x002fea000383ffff */
[----:B------:R-:W-:Y:S05]  /*6b40*/  BRA `(.L_x_125) ;  /* 0xffffffd000dc7947 */ /* 0x000fea000383ffff */
.L_x_72:
[----:B------:R-:W-:Y:S07]  /*6b50*/  MOV R0, UR6 ;  /* 0x0000000600007c02 */ /* 0x000fee0008000f00 */
.L_x_126:
[----:B-1----:R1:W3:Y:S02]  /*6b60*/  SYNCS.PHASECHK.TRANS64.TRYWAIT P0, [R0+URZ+0x68], R3 ;  /* 0x00006803000075a7 */ /* 0x0022e400080011ff */
[----:B---3--:R-:W-:Y:S05]  /*6b70*/  @!P0 NANOSLEEP.SYNCS 0x989680 ;  /* 0x009896800000895d */ /* 0x008fea0003900000 */
[----:B------:R-:W3:Y:S02]  /*6b80*/  @!P0 SYNCS.PHASECHK.TRANS64 P0, [R0+URZ+0x68], R3 ;  /* 0x00006803000085a7 */ /* 0x000ee400080010ff */
[----:B---3--:R-:W-:Y:S05]  /*6b90*/  @!P0 BRA `(.L_x_126) ;  /* 0xfffffffc00f08947 */ /* 0x008fea000383ffff */
[----:B------:R-:W-:Y:S05]  /*6ba0*/  BRA `(.L_x_71) ;  /* 0xffffffd400c87947 */ /* 0x000fea000383ffff */
.L_x_75:
[----:B------:R-:W-:Y:S07]  /*6bb0*/  MOV R3, UR6 ;  /* 0x0000000600037c02 */ /* 0x000fee0008000f00 */
.L_x_127:
[----:B-1----:R1:W2:Y:S02]  /*6bc0*/  SYNCS.PHASECHK.TRANS64.TRYWAIT P2, [R3+URZ+0x58], R26 ;  /* 0x0000581a030075a7 */ /* 0x0022a400080411ff */
[----:B--2---:R-:W-:Y:S05]  /*6bd0*/  @!P2 NANOSLEEP.SYNCS 0x989680 ;  /* 0x009896800000a95d */ /* 0x004fea0003900000 */
[----:B------:R-:W2:Y:S02]  /*6be0*/  @!P2 SYNCS.PHASECHK.TRANS64 P2, [R3+URZ+0x58], R26 ;  /* 0x0000581a0300a5a7 */ /* 0x000ea400080410ff */
[----:B--2---:R-:W-:Y:S05]  /*6bf0*/  @!P2 BRA `(.L_x_127) ;  /* 0xfffffffc00f0a947 */ /* 0x004fea000383ffff */
[----:B------:R-:W-:Y:S05]  /*6c00*/  BRA `(.L_x_128) ;  /* 0xffffffd8005c7947 */ /* 0x000fea000383ffff */
.L_x_78:
[----:B--2---:R2:W4:Y:S02]  /*6c10*/  SYNCS.PHASECHK.TRANS64.TRYWAIT P0, [R0+URZ+0x70], R3 ;  /* 0x00007003000075a7 */ /* 0x00452400080011ff */
[----:B----4-:R-:W-:Y:S05]  /*6c20*/  @!P0 NANOSLEEP.SYNCS 0x989680 ;  /* 0x009896800000895d */ /* 0x010fea0003900000 */
[----:B------:R-:W4:Y:S02]  /*6c30*/  @!P0 SYNCS.PHASECHK.TRANS64 P0, [R0+URZ+0x70], R3 ;  /* 0x00007003000085a7 */ /* 0x000f2400080010ff */
[----:B----4-:R-:W-:Y:S05]  /*6c40*/  @!P0 BRA `(.L_x_78) ;  /* 0xfffffffc00f08947 */ /* 0x010fea000383ffff */
[----:B------:R-:W-:Y:S05]  /*6c50*/  BRA `(.L_x_129) ;  /* 0xffffffdc00a07947 */ /* 0x000fea000383ffff */
.L_x_89:
[----:B-1----:R-:W-:Y:S04]  /*6c60*/  MOV R0, UR43 ;  /* 0x0000002b00007c02 */ /* 0x002fe80008000f00 */
[----:B------:R1:W2:Y:S03]  /*6c70*/  SYNCS.PHASECHK.TRANS64.TRYWAIT P1, [R0+URZ+0x50], R3 ;  /* 0x00005003000075a7 */ /* 0x0002a600080211ff */
[----:B--2---:R-:W-:Y:S05]  /*6c80*/  @!P1 NANOSLEEP.SYNCS 0x989680 ;  /* 0x009896800000995d */ /* 0x004fea0003900000 */
[----:B------:R-:W2:Y:S02]  /*6c90*/  @!P1 SYNCS.PHASECHK.TRANS64 P1, [R0+URZ+0x50], R3 ;  /* 0x00005003000095a7 */ /* 0x000ea400080210ff */
[----:B--2---:R-:W-:Y:S05]  /*6ca0*/  @!P1 BRA `(.L_x_89) ;  /* 0xfffffffc00ec9947 */ /* 0x004fea000383ffff */
[----:B------:R-:W-:Y:S05]  /*6cb0*/  BRA `(.L_x_88) ;  /* 0xffffffe800807947 */ /* 0x000fea000383ffff */
.L_x_91:
[----:B------:R1:W1:Y:S02]  /*6cc0*/  SYNCS.PHASECHK.TRANS64.TRYWAIT P1, [R92+URZ+0x90], R5 ;  /* 0x000090055c0075a7 */ /* 0x00026400080211ff */
[----:B-1----:R-:W-:Y:S05]  /*6cd0*/  @!P1 NANOSLEEP.SYNCS 0x989680 ;  /* 0x009896800000995d */ /* 0x002fea0003900000 */
[----:B------:R-:W1:Y:S02]  /*6ce0*/  @!P1 SYNCS.PHASECHK.TRANS64 P1, [R92+URZ+0x90], R5 ;  /* 0x000090055c0095a7 */ /* 0x000e6400080210ff */
[----:B-1----:R-:W-:Y:S05]  /*6cf0*/  @!P1 BRA `(.L_x_91) ;  /* 0xfffffffc00f09947 */ /* 0x002fea000383ffff */
[----:B------:R-:W-:Y:S05]  /*6d00*/  BRA `(.L_x_90) ;  /* 0xffffffe800bc7947 */ /* 0x000fea000383ffff */
        .weak           $__internal_0_$__cuda_sm10x_tcgen05_guardrail_trap_col_being_dealloced_not_returned_by_alloc
        .type           $__internal_0_$__cuda_sm10x_tcgen05_guardrail_trap_col_being_dealloced_not_returned_by_alloc,@function
        .size           $__internal_0_$__cuda_sm10x_tcgen05_guardrail_trap_col_being_dealloced_not_returned_by_alloc,($__internal_1_$__cuda_sm10x_tcgen05_guardrail_trap_phase_invalid_during_alloc - $__internal_0_$__cuda_sm10x_tcgen05_guardrail_trap_col_being_dealloced_not_returned_by_alloc)
$__internal_0_$__cuda_sm10x_tcgen05_guardrail_trap_col_being_dealloced_not_returned_by_alloc:
[----:B------:R-:W-:Y:S05]  /*6d10*/  BPT.TRAP 0x1 ;  /* 0x000000040000795c */ /* 0x000fea0000300000 */
[----:B------:R-:W-:-:S04]  /*6d20*/  HFMA2 R3, -RZ, RZ, 0, 0 ;  /* 0x00000000ff037431 */ /* 0x000fc800000001ff */
[----:B------:R-:W-:Y:S05]  /*6d30*/  RET.REL.NODEC R2 `(_ZN7cutlass13device_kernelINS_4gemm6kernel13GemmUniversalIN4cute5tupleIJiiiiEEENS1_10collective13CollectiveMmaINS1_35MainloopSm100TmaUmmaWarpSpecializedILi5ELi2ELi4ENS5_IJNS4_1CILi1EEESB_SB_EEEEENS5_IJNSA_ILi128EEENSA_ILi32EEENSA_ILi256EEEEEENS_12float_e4m3_tENS5_IJlSB_lEEESI_SJ_NS4_8TiledMMAINS4_8MMA_AtomIJNS4_10MMA_TraitsINS4_19SM100_MMA_F8F6F4_SSEJSI_SI_fSE_SF_NS4_17integral_constantINS4_4UMMA5MajorELSQ_0EEESR_NSO_INSP_7ScaleInELSS_0EEEST_EEEEEENS4_6LayoutISC_NS5_IJNSA_ILi0EEESX_SX_EEEEENS5_IJNS4_10UnderscoreES10_S10_EEEEENS4_13SM90_TMA_LOADENS4_14ComposedLayoutINS4_7SwizzleILi3ELi4ELi3EEENS4_18smem_ptr_flag_bitsILi8EEENSW_INS5_IJNSA_ILi8EEESE_EEENS5_IJSE_SB_EEEEEEEvNS4_8identityES13_S1D_vS1E_EENS_8epilogue10collective18CollectiveEpilogueINS1G_23Sm100TmaWarpSpecializedILi1ELi1ELi32ELb0ELb0EEEJSH_NS5_IJNSW_ISE_SB_EENSW_ISF_SB_EEEEESI_SJ_SI_SJ_NS1G_6fusion15FusionCallbacksIS1K_NS1O_17LinearCombinationISI_fSI_fLNS_15FloatRoundStyleE2EEESH_S1N_JEEENS4_5SM1004TMEM4LOAD26SM100_TMEM_LOAD_32dp32b32xES13_NS14_INS15_ILi1ELi4ELi3EEES18_NSW_INS5_IJS19_SF_EEENS5_IJSF_SB_EEEEEEENS4_39AutoVectorizingCopyWithAssumedAlignmentILi128EEENS4_14SM90_TMA_STOREES22_S24_S24_EEEvvEEEEvNT_6ParamsE) ;  /* 0xffffff9002b07950 */ /* 0x000fea0003c3ffff */
        .weak           $__internal_1_$__cuda_sm10x_tcgen05_guardrail_trap_phase_invalid_during_alloc
        .type           $__internal_1_$__cuda_sm10x_tcgen05_guardrail_trap_phase_invalid_during_alloc,@function
        .size           $__internal_1_$__cuda_sm10x_tcgen05_guardrail_trap_phase_invalid_during_alloc,($__internal_2_$__cuda_sm10x_tcgen05_guardrail_trap_unallocated_columns_being_dealloced - $__internal_1_$__cuda_sm10x_tcgen05_guardrail_trap_phase_invalid_during_alloc)
$__internal_1_$__cuda_sm10x_tcgen05_guardrail_trap_phase_invalid_during_alloc:
[----:B------:R-:W-:Y:S05]  /*6d40*/  BPT.TRAP 0x1 ;  /* 0x000000040000795c */ /* 0x000fea0000300000 */
[----:B------:R-:W-:-:S04]  /*6d50*/  MOV R3, 0x0 ;  /* 0x0000000000037802 */ /* 0x000fc80000000f00 */
[----:B------:R-:W-:Y:S05]  /*6d60*/  RET.REL.NODEC R2 `(_ZN7cutlass13device_kernelINS_4gemm6kernel13GemmUniversalIN4cute5tupleIJiiiiEEENS1_10collective13CollectiveMmaINS1_35MainloopSm100TmaUmmaWarpSpecializedILi5ELi2ELi4ENS5_IJNS4_1CILi1EEESB_SB_EEEEENS5_IJNSA_ILi128EEENSA_ILi32EEENSA_ILi256EEEEEENS_12float_e4m3_tENS5_IJlSB_lEEESI_SJ_NS4_8TiledMMAINS4_8MMA_AtomIJNS4_10MMA_TraitsINS4_19SM100_MMA_F8F6F4_SSEJSI_SI_fSE_SF_NS4_17integral_constantINS4_4UMMA5MajorELSQ_0EEESR_NSO_INSP_7ScaleInELSS_0EEEST_EEEEEENS4_6LayoutISC_NS5_IJNSA_ILi0EEESX_SX_EEEEENS5_IJNS4_10UnderscoreES10_S10_EEEEENS4_13SM90_TMA_LOADENS4_14ComposedLayoutINS4_7SwizzleILi3ELi4ELi3EEENS4_18smem_ptr_flag_bitsILi8EEENSW_INS5_IJNSA_ILi8EEESE_EEENS5_IJSE_SB_EEEEEEEvNS4_8identityES13_S1D_vS1E_EENS_8epilogue10collective18CollectiveEpilogueINS1G_23Sm100TmaWarpSpecializedILi1ELi1ELi32ELb0ELb0EEEJSH_NS5_IJNSW_ISE_SB_EENSW_ISF_SB_EEEEESI_SJ_SI_SJ_NS1G_6fusion15FusionCallbacksIS1K_NS1O_17LinearCombinationISI_fSI_fLNS_15FloatRoundStyleE2EEESH_S1N_JEEENS4_5SM1004TMEM4LOAD26SM100_TMEM_LOAD_32dp32b32xES13_NS14_INS15_ILi1ELi4ELi3EEES18_NSW_INS5_IJS19_SF_EEENS5_IJSF_SB_EEEEEEENS4_39AutoVectorizingCopyWithAssumedAlignmentILi128EEENS4_14SM90_TMA_STOREES22_S24_S24_EEEvvEEEEvNT_6ParamsE) ;  /* 0xffffff9002a47950 */ /* 0x000fea0003c3ffff */
        .weak           $__internal_2_$__cuda_sm10x_tcgen05_guardrail_trap_unallocated_columns_being_dealloced
        .type           $__internal_2_$__cuda_sm10x_tcgen05_guardrail_trap_unallocated_columns_being_dealloced,@function
        .size           $__internal_2_$__cuda_sm10x_tcgen05_guardrail_trap_unallocated_columns_being_dealloced,(.L_x_131 - $__internal_2_$__cuda_sm10x_tcgen05_guardrail_trap_unallocated_columns_being_dealloced)
$__internal_2_$__cuda_sm10x_tcgen05_guardrail_trap_unallocated_columns_being_dealloced:
[----:B------:R-:W-:Y:S05]  /*6d70*/  BPT.TRAP 0x1 ;  /* 0x000000040000795c */ /* 0x000fea0000300000 */
[----:B------:R-:W-:-:S04]  /*6d80*/  HFMA2 R3, -RZ, RZ, 0, 0 ;  /* 0x00000000ff037431 */ /* 0x000fc800000001ff */
[----:B------:R-:W-:Y:S05]  /*6d90*/  RET.REL.NODEC R2 `(_ZN7cutlass13device_kernelINS_4gemm6kernel13GemmUniversalIN4cute5tupleIJiiiiEEENS1_10collective13CollectiveMmaINS1_35MainloopSm100TmaUmmaWarpSpecializedILi5ELi2ELi4ENS5_IJNS4_1CILi1EEESB_SB_EEEEENS5_IJNSA_ILi128EEENSA_ILi32EEENSA_ILi256EEEEEENS_12float_e4m3_tENS5_IJlSB_lEEESI_SJ_NS4_8TiledMMAINS4_8MMA_AtomIJNS4_10MMA_TraitsINS4_19SM100_MMA_F8F6F4_SSEJSI_SI_fSE_SF_NS4_17integral_constantINS4_4UMMA5MajorELSQ_0EEESR_NSO_INSP_7ScaleInELSS_0EEEST_EEEEEENS4_6LayoutISC_NS5_IJNSA_ILi0EEESX_SX_EEEEENS5_IJNS4_10UnderscoreES10_S10_EEEEENS4_13SM90_TMA_LOADENS4_14ComposedLayoutINS4_7SwizzleILi3ELi4ELi3EEENS4_18smem_ptr_flag_bitsILi8EEENSW_INS5_IJNSA_ILi8EEESE_EEENS5_IJSE_SB_EEEEEEEvNS4_8identityES13_S1D_vS1E_EENS_8epilogue10collective18CollectiveEpilogueINS1G_23Sm100TmaWarpSpecializedILi1ELi1ELi32ELb0ELb0EEEJSH_NS5_IJNSW_ISE_SB_EENSW_ISF_SB_EEEEESI_SJ_SI_SJ_NS1G_6fusion15FusionCallbacksIS1K_NS1O_17LinearCombinationISI_fSI_fLNS_15FloatRoundStyleE2EEESH_S1N_JEEENS4_5SM1004TMEM4LOAD26SM100_TMEM_LOAD_32dp32b32xES13_NS14_INS15_ILi1ELi4ELi3EEES18_NSW_INS5_IJS19_SF_EEENS5_IJSF_SB_EEEEEEENS4_39AutoVectorizingCopyWithAssumedAlignmentILi128EEENS4_14SM90_TMA_STOREES22_S24_S24_EEEvvEEEEvNT_6ParamsE) ;  /* 0xffffff9002987950 */ /* 0x000fea0003c3ffff */
.L_x_130:
[----:B------:R-:W-:-:S00]  /*6da0*/  BRA `(.L_x_130) ;  /* 0xfffffffc00fc7947 */ /* 0x000fc0000383ffff */
[----:B------:R-:W-:-:S00]  /*6db0*/  NOP ;  /* 0x0000000000007918 */ /* 0x000fc00000000000 */
        /* <DEDUP_REMOVED lines=12> */
.L_x_131:


//--------------------- .nv.global.init           --------------------------
	.section	.nv.global.init,"aw",@progbits
.nv.global.init:
	.type		$str$27,@object
	.size		$str$27,($str$28 - $str$27)
$str$27:
        /*0000*/ 	.byte	0x28, 0x61, 0x64, 0x64, 0x72, 0x65, 0x73, 0x73, 0x20, 0x26, 0x20, 0x6d, 0x61, 0x73, 0x6b, 0x29
        /*0010*/ 	.byte	0x20, 0x3d, 0x3d, 0x20, 0x30, 0x00
	.type		$str$28,@object
	.size		$str$28,($str$26 - $str$28)
$str$28:
        /*0016*/ 	.byte	0x2f, 0x74, 0x6d, 0x70, 0x2f, 0x63, 0x75, 0x74, 0x6c, 0x61, 0x73, 0x73, 0x5f, 0x73, 0x77, 0x65
        /*0026*/ 	.byte	0x65, 0x70, 0x5f, 0x73, 0x72, 0x63, 0x2f, 0x69, 0x6e, 0x63, 0x6c, 0x75, 0x64, 0x65, 0x2f, 0x63
        /*0036*/ 	.byte	0x75, 0x74, 0x65, 0x2f, 0x70, 0x6f, 0x69, 0x6e, 0x74, 0x65, 0x72, 0x5f, 0x66, 0x6c, 0x61, 0x67
        /*0046*/ 	.byte	0x67, 0x65, 0x64, 0x2e, 0x68, 0x70, 0x70, 0x00
	.type		$str$26,@object
	.size		$str$26,($str$25 - $str$26)
$str$26:
        /*004e*/ 	.byte	0x2f, 0x74, 0x6d, 0x70, 0x2f, 0x63, 0x75, 0x74, 0x6c, 0x61, 0x73, 0x73, 0x5f, 0x73, 0x77, 0x65
        /*005e*/ 	.byte	0x65, 0x70, 0x5f, 0x73, 0x72, 0x63, 0x2f, 0x69, 0x6e, 0x63, 0x6c, 0x75, 0x64, 0x65, 0x2f, 0x63
        /*006e*/ 	.byte	0x75, 0x74, 0x65, 0x2f, 0x61, 0x74, 0x6f, 0x6d, 0x2f, 0x63, 0x6f, 0x70, 0x79, 0x5f, 0x74, 0x72
        /*007e*/ 	.byte	0x61, 0x69, 0x74, 0x73, 0x5f, 0x73, 0x6d, 0x31, 0x30, 0x30, 0x2e, 0x68, 0x70, 0x70, 0x00
	.type		$str$25,@object
	.size		$str$25,(__unnamed_1 - $str$25)
$str$25:
        /*008d*/ 	.byte	0x28, 0x28, 0x75, 0x69, 0x6e, 0x74, 0x33, 0x32, 0x5f, 0x74, 0x28, 0x74, 0x68, 0x72, 0x65, 0x61
        /*009d*/ 	.byte	0x64, 0x49, 0x64, 0x78, 0x2e, 0x78, 0x29, 0x20, 0x2f, 0x20, 0x33, 0x32, 0x29, 0x20, 0x25, 0x20
        /*00ad*/ 	.byte	0x34, 0x29, 0x20, 0x3d, 0x3d, 0x20, 0x28, 0x28, 0x28, 0x74, 0x6d, 0x65, 0x6d, 0x5f, 0x61, 0x64
        /*00bd*/ 	.byte	0x64, 0x72, 0x20, 0x3e, 0x3e, 0x20, 0x31, 0x36, 0x29, 0x20, 0x2f, 0x20, 0x33, 0x32, 0x29, 0x20
        /*00cd*/ 	.byte	0x25, 0x20, 0x34, 0x29, 0x00
	.type		__unnamed_1,@object
	.size		__unnamed_1,(__unnamed_2 - __unnamed_1)
__unnamed_1:
        /*00d2*/ 	.byte	0x61, 0x75, 0x74, 0x6f, 0x20, 0x63, 0x75, 0x74, 0x65, 0x3a, 0x3a, 0x61, 0x73, 0x5f, 0x70, 0x6f
        /* <DEDUP_REMOVED lines=24> */
        /*0262*/ 	.byte	0x43, 0x3c, 0x34, 0x30, 0x39, 0x36, 0x3e, 0x3e, 0x3e, 0x3e, 0x5d, 0x00
	.type		__unnamed_2,@object
	.size		__unnamed_2,(.L_2 - __unnamed_2)
__unnamed_2:
        /* <DEDUP_REMOVED lines=40> */
        /*04ee*/ 	.byte	0x74, 0x65, 0x3a, 0x3a, 0x43, 0x3c, 0x30, 0x3e, 0x3e, 0x3e, 0x3e, 0x5d, 0x00
.L_2:


//--------------------- .nv.shared._ZN7cutlass13device_kernelINS_4gemm6kernel13GemmUniversalIN4cute5tupleIJiiiiEEENS1_10collective13CollectiveMmaINS1_35MainloopSm100TmaUmmaWarpSpecializedILi5ELi2ELi4ENS5_IJNS4_1CILi1EEESB_SB_EEEEENS5_IJNSA_ILi128EEENSA_ILi32EEENSA_ILi256EEEEEENS_12float_e4m3_tENS5_IJlSB_lEEESI_SJ_NS4_8TiledMMAINS4_8MMA_AtomIJNS4_10MMA_TraitsINS4_19SM100_MMA_F8F6F4_SSEJSI_SI_fSE_SF_NS4_17integral_constantINS4_4UMMA5MajorELSQ_0EEESR_NSO_INSP_7ScaleInELSS_0EEEST_EEEEEENS4_6LayoutISC_NS5_IJNSA_ILi0EEESX_SX_EEEEENS5_IJNS4_10UnderscoreES10_S10_EEEEENS4_13SM90_TMA_LOADENS4_14ComposedLayoutINS4_7SwizzleILi3ELi4ELi3EEENS4_18smem_ptr_flag_bitsILi8EEENSW_INS5_IJNSA_ILi8EEESE_EEENS5_IJSE_SB_EEEEEEEvNS4_8identityES13_S1D_vS1E_EENS_8epilogue10collective18CollectiveEpilogueINS1G_23Sm100TmaWarpSpecializedILi1ELi1ELi32ELb0ELb0EEEJSH_NS5_IJNSW_ISE_SB_EENSW_ISF_SB_EEEEESI_SJ_SI_SJ_NS1G_6fusion15FusionCallbacksIS1K_NS1O_17LinearCombinationISI_fSI_fLNS_15FloatRoundStyleE2EEESH_S1N_JEEENS4_5SM1004TMEM4LOAD26SM100_TMEM_LOAD_32dp32b32xES13_NS14_INS15_ILi1ELi4ELi3EEES18_NSW_INS5_IJS19_SF_EEENS5_IJSF_SB_EEEEEEENS4_39AutoVectorizingCopyWithAssumedAlignmentILi128EEENS4_14SM90_TMA_STOREES22_S24_S24_EEEvvEEEEvNT_6ParamsE --------------------------
	.section	.nv.shared._ZN7cutlass13device_kernelINS_4gemm6kernel13GemmUniversalIN4cute5tupleIJiiiiEEENS1_10collective13CollectiveMmaINS1_35MainloopSm100TmaUmmaWarpSpecializedILi5ELi2ELi4ENS5_IJNS4_1CILi1EEESB_SB_EEEEENS5_IJNSA_ILi128EEENSA_ILi32EEENSA_ILi256EEEEEENS_12float_e4m3_tENS5_IJlSB_lEEESI_SJ_NS4_8TiledMMAINS4_8MMA_AtomIJNS4_10MMA_TraitsINS4_19SM100_MMA_F8F6F4_SSEJSI_SI_fSE_SF_NS4_17integral_constantINS4_4UMMA5MajorELSQ_0EEESR_NSO_INSP_7ScaleInELSS_0EEEST_EEEEEENS4_6LayoutISC_NS5_IJNSA_ILi0EEESX_SX_EEEEENS5_IJNS4_10UnderscoreES10_S10_EEEEENS4_13SM90_TMA_LOADENS4_14ComposedLayoutINS4_7SwizzleILi3ELi4ELi3EEENS4_18smem_ptr_flag_bitsILi8EEENSW_INS5_IJNSA_ILi8EEESE_EEENS5_IJSE_SB_EEEEEEEvNS4_8identityES13_S1D_vS1E_EENS_8epilogue10collective18CollectiveEpilogueINS1G_23Sm100TmaWarpSpecializedILi1ELi1ELi32ELb0ELb0EEEJSH_NS5_IJNSW_ISE_SB_EENSW_ISF_SB_EEEEESI_SJ_SI_SJ_NS1G_6fusion15FusionCallbacksIS1K_NS1O_17LinearCombinationISI_fSI_fLNS_15FloatRoundStyleE2EEESH_S1N_JEEENS4_5SM1004TMEM4LOAD26SM100_TMEM_LOAD_32dp32b32xES13_NS14_INS15_ILi1ELi4ELi3EEES18_NSW_INS5_IJS19_SF_EEENS5_IJSF_SB_EEEEEEENS4_39AutoVectorizingCopyWithAssumedAlignmentILi128EEENS4_14SM90_TMA_STOREES22_S24_S24_EEEvvEEEEvNT_6ParamsE,"aw",@nobits
	.sectionflags	@""
	.align	16
	.zero		1024


//--------------------- .nv.shared.reserved.0     --------------------------
	.section	.nv.shared.reserved.0,"aw",@nobits
	.weak		__nv_reservedSMEM_offset_0_alias
	.size		__nv_reservedSMEM_offset_0_alias, 0, 64
	.other		__nv_reservedSMEM_offset_0_alias,@"STO_CUDA_RESERVED_SHARED STV_DEFAULT"
__nv_reservedSMEM_offset_0_alias:
	.zero		0
.nv.shared.reserved.0:
	.zero		64
	.weak		__nv_reservedSMEM_tcgen05_partition
	.type		__nv_reservedSMEM_tcgen05_partition,@object
	.size		__nv_reservedSMEM_tcgen05_partition,(.L_0 - __nv_reservedSMEM_tcgen05_partition)
__nv_reservedSMEM_tcgen05_partition:
	.zero		32
.L_0:


//--------------------- .nv.global                --------------------------
	.section	.nv.global,"aw",@nobits
.nv.global:
	.type		_ZN40_INTERNAL_20fbcdde_4_k_cu_76a11ae4_173714cute1_E,@object
	.size		_ZN40_INTERNAL_20fbcdde_4_k_cu_76a11ae4_173714cute1_E,(_ZN40_INTERNAL_20fbcdde_4_k_cu_76a11ae4_173714cuda3std3__45__cpo6cbeginE - _ZN40_INTERNAL_20fbcdde_4_k_cu_76a11ae4_173714cute1_E)
_ZN40_INTERNAL_20fbcdde_4_k_cu_76a11ae4_173714cute1_E:
	.zero		1
	.type		_ZN40_INTERNAL_20fbcdde_4_k_cu_76a11ae4_173714cuda3std3__45__cpo6cbeginE,@object
	.size		_ZN40_INTERNAL_20fbcdde_4_k_cu_76a11ae4_173714cuda3std3__45__cpo6cbeginE,(_ZN40_INTERNAL_20fbcdde_4_k_cu_76a11ae4_173714cuda3std3__48in_placeE - _ZN40_INTERNAL_20fbcdde_4_k_cu_76a11ae4_173714cuda3std3__45__cpo6cbeginE)
_ZN40_INTERNAL_20fbcdde_4_k_cu_76a11ae4_173714cuda3std3__45__cpo6cbeginE:
	.zero		1
	.type		_ZN40_INTERNAL_20fbcdde_4_k_cu_76a11ae4_173714cuda3std3__48in_placeE,@object
	.size		_ZN40_INTERNAL_20fbcdde_4_k_cu_76a11ae4_173714cuda3std3__48in_placeE,(_ZN40_INTERNAL_20fbcdde_4_k_cu_76a11ae4_173714cuda3std6ranges3__45__cpo9iter_moveE - _ZN40_INTERNAL_20fbcdde_4_k_cu_76a11ae4_173714cuda3std3__48in_placeE)
_ZN40_INTERNAL_20fbcdde_4_k_cu_76a11ae4_173714cuda3std3__48in_placeE:
	.zero		1
	.type		_ZN40_INTERNAL_20fbcdde_4_k_cu_76a11ae4_173714cuda3std6ranges3__45__cpo9iter_moveE,@object
	.size		_ZN40_INTERNAL_20fbcdde_4_k_cu_76a11ae4_173714cuda3std6ranges3__45__cpo9iter_moveE,(_ZN40_INTERNAL_20fbcdde_4_k_cu_76a11ae4_173714cuda3std3__45__cpo5beginE - _ZN40_INTERNAL_20fbcdde_4_k_cu_76a11ae4_173714cuda3std6ranges3__45__cpo9iter_moveE)
_ZN40_INTERNAL_20fbcdde_4_k_cu_76a11ae4_173714cuda3std6ranges3__45__cpo9iter_moveE:
	.zero		1
	.type		_ZN40_INTERNAL_20fbcdde_4_k_cu_76a11ae4_173714cuda3std3__45__cpo5beginE,@object
	.size		_ZN40_INTERNAL_20fbcdde_4_k_cu_76a11ae4_173714cuda3std3__45__cpo5beginE,(_ZN40_INTERNAL_20fbcdde_4_k_cu_76a11ae4_173714cuda3std3__442_GLOBAL__N__20fbcdde_4_k_cu_76a11ae4_173716ignoreE - _ZN40_INTERNAL_20fbcdde_4_k_cu_76a11ae4_173714cuda3std3__45__cpo5beginE)
_ZN40_INTERNAL_20fbcdde_4_k_cu_76a11ae4_173714cuda3std3__45__cpo5beginE:
	.zero		1
	.type		_ZN40_INTERNAL_20fbcdde_4_k_cu_76a11ae4_173714cuda3std3__442_GLOBAL__N__20fbcdde_4_k_cu_76a11ae4_173716ignoreE,@object
	.size		_ZN40_INTERNAL_20fbcdde_4_k_cu_76a11ae4_173714cuda3std3__442_GLOBAL__N__20fbcdde_4_k_cu_76a11ae4_173716ignoreE,(_ZN40_INTERNAL_20fbcdde_4_k_cu_76a11ae4_173714cute7productE - _ZN40_INTERNAL_20fbcdde_4_k_cu_76a11ae4_173714cuda3std3__442_GLOBAL__N__20fbcdde_4_k_cu_76a11ae4_173716ignoreE)
_ZN40_INTERNAL_20fbcdde_4_k_cu_76a11ae4_173714cuda3std3__442_GLOBAL__N__20fbcdde_4_k_cu_76a11ae4_173716ignoreE:
	.zero		1
	.type		_ZN40_INTERNAL_20fbcdde_4_k_cu_76a11ae4_173714cute7productE,@object
	.size		_ZN40_INTERNAL_20fbcdde_4_k_cu_76a11ae4_173714cute7productE,(_ZN40_INTERNAL_20fbcdde_4_k_cu_76a11ae4_173714cuda3std3__45__cpo3endE - _ZN40_INTERNAL_20fbcdde_4_k_cu_76a11ae4_173714cute7productE)
_ZN40_INTERNAL_20fbcdde_4_k_cu_76a11ae4_173714cute7productE:
	.zero		1
	.type		_ZN40_INTERNAL_20fbcdde_4_k_cu_76a11ae4_173714cuda3std3__45__cpo3endE,@object
	.size		_ZN40_INTERNAL_20fbcdde_4_k_cu_76a11ae4_173714cuda3std3__45__cpo3endE,(_ZN40_INTERNAL_20fbcdde_4_k_cu_76a11ae4_173714cuda3std3__419piecewise_constructE - _ZN40_INTERNAL_20fbcdde_4_k_cu_76a11ae4_173714cuda3std3__45__cpo3endE)
_ZN40_INTERNAL_20fbcdde_4_k_cu_76a11ae4_173714cuda3std3__45__cpo3endE:
	.zero		1
	.type		_ZN40_INTERNAL_20fbcdde_4_k_cu_76a11ae4_173714cuda3std3__419piecewise_constructE,@object
	.size		_ZN40_INTERNAL_20fbcdde_4_k_cu_76a11ae4_173714cuda3std3__419piecewise_constructE,(_ZN40_INTERNAL_20fbcdde_4_k_cu_76a11ae4_173714cuda3std3__45__cpo4cendE - _ZN40_INTERNAL_20fbcdde_4_k_cu_76a11ae4_173714cuda3std3__419piecewise_constructE)
_ZN40_INTERNAL_20fbcdde_4_k_cu_76a11ae4_173714cuda3std3__419piecewise_constructE:
	.zero		1
	.type		_ZN40_INTERNAL_20fbcdde_4_k_cu_76a11ae4_173714cuda3std3__45__cpo4cendE,@object
	.size		_ZN40_INTERNAL_20fbcdde_4_k_cu_76a11ae4_173714cuda3std3__45__cpo4cendE,(_ZN40_INTERNAL_20fbcdde_4_k_cu_76a11ae4_173714cuda3std6ranges3__45__cpo4swapE - _ZN40_INTERNAL_20fbcdde_4_k_cu_76a11ae4_173714cuda3std3__45__cpo4cendE)
_ZN40_INTERNAL_20fbcdde_4_k_cu_76a11ae4_173714cuda3std3__45__cpo4cendE:
	.zero		1
	.type		_ZN40_INTERNAL_20fbcdde_4_k_cu_76a11ae4_173714cuda3std6ranges3__45__cpo4swapE,@object
	.size		_ZN40_INTERNAL_20fbcdde_4_k_cu_76a11ae4_173714cuda3std6ranges3__45__cpo4swapE,(.L_10 - _ZN40_INTERNAL_20fbcdde_4_k_cu_76a11ae4_173714cuda3std6ranges3__45__cpo4swapE)
_ZN40_INTERNAL_20fbcdde_4_k_cu_76a11ae4_173714cuda3std6ranges3__45__cpo4swapE:
	.zero		1
.L_10:


//--------------------- .nv.constant0._ZN7cutlass13device_kernelINS_4gemm6kernel13GemmUniversalIN4cute5tupleIJiiiiEEENS1_10collective13CollectiveMmaINS1_35MainloopSm100TmaUmmaWarpSpecializedILi5ELi2ELi4ENS5_IJNS4_1CILi1EEESB_SB_EEEEENS5_IJNSA_ILi128EEENSA_ILi32EEENSA_ILi256EEEEEENS_12float_e4m3_tENS5_IJlSB_lEEESI_SJ_NS4_8TiledMMAINS4_8MMA_AtomIJNS4_10MMA_TraitsINS4_19SM100_MMA_F8F6F4_SSEJSI_SI_fSE_SF_NS4_17integral_constantINS4_4UMMA5MajorELSQ_0EEESR_NSO_INSP_7ScaleInELSS_0EEEST_EEEEEENS4_6LayoutISC_NS5_IJNSA_ILi0EEESX_SX_EEEEENS5_IJNS4_10UnderscoreES10_S10_EEEEENS4_13SM90_TMA_LOADENS4_14ComposedLayoutINS4_7SwizzleILi3ELi4ELi3EEENS4_18smem_ptr_flag_bitsILi8EEENSW_INS5_IJNSA_ILi8EEESE_EEENS5_IJSE_SB_EEEEEEEvNS4_8identityES13_S1D_vS1E_EENS_8epilogue10collective18CollectiveEpilogueINS1G_23Sm100TmaWarpSpecializedILi1ELi1ELi32ELb0ELb0EEEJSH_NS5_IJNSW_ISE_SB_EENSW_ISF_SB_EEEEESI_SJ_SI_SJ_NS1G_6fusion15FusionCallbacksIS1K_NS1O_17LinearCombinationISI_fSI_fLNS_15FloatRoundStyleE2EEESH_S1N_JEEENS4_5SM1004TMEM4LOAD26SM100_TMEM_LOAD_32dp32b32xES13_NS14_INS15_ILi1ELi4ELi3EEES18_NSW_INS5_IJS19_SF_EEENS5_IJSF_SB_EEEEEEENS4_39AutoVectorizingCopyWithAssumedAlignmentILi128EEENS4_14SM90_TMA_STOREES22_S24_S24_EEEvvEEEEvNT_6ParamsE --------------------------
	.section	.nv.constant0._ZN7cutlass13device_kernelINS_4gemm6kernel13GemmUniversalIN4cute5tupleIJiiiiEEENS1_10collective13CollectiveMmaINS1_35MainloopSm100TmaUmmaWarpSpecializedILi5ELi2ELi4ENS5_IJNS4_1CILi1EEESB_SB_EEEEENS5_IJNSA_ILi128EEENSA_ILi32EEENSA_ILi256EEEEEENS_12float_e4m3_tENS5_IJlSB_lEEESI_SJ_NS4_8TiledMMAINS4_8MMA_AtomIJNS4_10MMA_TraitsINS4_19SM100_MMA_F8F6F4_SSEJSI_SI_fSE_SF_NS4_17integral_constantINS4_4UMMA5MajorELSQ_0EEESR_NSO_INSP_7ScaleInELSS_0EEEST_EEEEEENS4_6LayoutISC_NS5_IJNSA_ILi0EEESX_SX_EEEEENS5_IJNS4_10UnderscoreES10_S10_EEEEENS4_13SM90_TMA_LOADENS4_14ComposedLayoutINS4_7SwizzleILi3ELi4ELi3EEENS4_18smem_ptr_flag_bitsILi8EEENSW_INS5_IJNSA_ILi8EEESE_EEENS5_IJSE_SB_EEEEEEEvNS4_8identityES13_S1D_vS1E_EENS_8epilogue10collective18CollectiveEpilogueINS1G_23Sm100TmaWarpSpecializedILi1ELi1ELi32ELb0ELb0EEEJSH_NS5_IJNSW_ISE_SB_EENSW_ISF_SB_EEEEESI_SJ_SI_SJ_NS1G_6fusion15FusionCallbacksIS1K_NS1O_17LinearCombinationISI_fSI_fLNS_15FloatRoundStyleE2EEESH_S1N_JEEENS4_5SM1004TMEM4LOAD26SM100_TMEM_LOAD_32dp32b32xES13_NS14_INS15_ILi1ELi4ELi3EEES18_NSW_INS5_IJS19_SF_EEENS5_IJSF_SB_EEEEEEENS4_39AutoVectorizingCopyWithAssumedAlignmentILi128EEENS4_14SM90_TMA_STOREES22_S24_S24_EEEvvEEEEvNT_6ParamsE,"a",@progbits
	.sectionflags	@""
	.align	4
.nv.constant0._ZN7cutlass13device_kernelINS_4gemm6kernel13GemmUniversalIN4cute5tupleIJiiiiEEENS1_10collective13CollectiveMmaINS1_35MainloopSm100TmaUmmaWarpSpecializedILi5ELi2ELi4ENS5_IJNS4_1CILi1EEESB_SB_EEEEENS5_IJNSA_ILi128EEENSA_ILi32EEENSA_ILi256EEEEEENS_12float_e4m3_tENS5_IJlSB_lEEESI_SJ_NS4_8TiledMMAINS4_8MMA_AtomIJNS4_10MMA_TraitsINS4_19SM100_MMA_F8F6F4_SSEJSI_SI_fSE_SF_NS4_17integral_constantINS4_4UMMA5MajorELSQ_0EEESR_NSO_INSP_7ScaleInELSS_0EEEST_EEEEEENS4_6LayoutISC_NS5_IJNSA_ILi0EEESX_SX_EEEEENS5_IJNS4_10UnderscoreES10_S10_EEEEENS4_13SM90_TMA_LOADENS4_14ComposedLayoutINS4_7SwizzleILi3ELi4ELi3EEENS4_18smem_ptr_flag_bitsILi8EEENSW_INS5_IJNSA_ILi8EEESE_EEENS5_IJSE_SB_EEEEEEEvNS4_8identityES13_S1D_vS1E_EENS_8epilogue10collective18CollectiveEpilogueINS1G_23Sm100TmaWarpSpecializedILi1ELi1ELi32ELb0ELb0EEEJSH_NS5_IJNSW_ISE_SB_EENSW_ISF_SB_EEEEESI_SJ_SI_SJ_NS1G_6fusion15FusionCallbacksIS1K_NS1O_17LinearCombinationISI_fSI_fLNS_15FloatRoundStyleE2EEESH_S1N_JEEENS4_5SM1004TMEM4LOAD26SM100_TMEM_LOAD_32dp32b32xES13_NS14_INS15_ILi1ELi4ELi3EEES18_NSW_INS5_IJS19_SF_EEENS5_IJSF_SB_EEEEEEENS4_39AutoVectorizingCopyWithAssumedAlignmentILi128EEENS4_14SM90_TMA_STOREES22_S24_S24_EEEvvEEEEvNT_6ParamsE:
	.zero		2944


//--------------------- SYMBOLS --------------------------

	.type		.nv.reservedSmem.offset0,@object
	.size		.nv.reservedSmem.offset0,0x4
	.type		.nv.reservedSmem.cap,@object
	.size		.nv.reservedSmem.cap,0x4
	.type		__assertfail,@function
